	.target	sm_103a

	.elftype	@"ET_EXEC"


//--------------------- .note.nv.tkinfo           --------------------------
	.section	.note.nv.tkinfo,"",@"SHT_NOTE"
	.sectionflags	@"SHF_NOTE_NV_TKINFO"
	.tkinfo
        /*0018*/ 	.word	0x00000002
        /*0030*/ 	.string	""
        /*0030*/ 	.string	"ptxas"
        /*0030*/ 	.string	"Cuda compilation tools, release 13.0, V13.0.88"
        /*0030*/ 	.string	"Build cuda_13.0.r13.0/compiler.36424714_0"
        /*0030*/ 	.string	"-arch sm_103a -m 64 "



//--------------------- .note.nv.cuinfo           --------------------------
	.section	.note.nv.cuinfo,"",@"SHT_NOTE"
	.sectionflags	@"SHF_NOTE_NV_CUINFO"
        /*0018*/ 	.short	0x0002
        /*001a*/ 	.short	0x0067
        /*001c*/ 	.short	0x0082
	.zero		2


//--------------------- .nv.info                  --------------------------
	.section	.nv.info,"",@"SHT_CUDA_INFO"
	.align	4


	//----- nvinfo : EIATTR_REGCOUNT
	.align		4
        /*0000*/ 	.byte	0x04, 0x2f
        /*0002*/ 	.short	(.L_12 - .L_11)
	.align		4
.L_11:
        /*0004*/ 	.word	index@(_ZN7cutlass13device_kernelIN5flash11enable_sm90INS1_16FlashAttnFwdSm90INS1_25CollectiveMainloopFwdSm90ILi2EN4cute5tupleIJNS5_1CILi1EEES8_S8_EEENS6_IJNS7_ILi128EEESA_SA_EEELi128ENS_6half_tEfNS_4arch4Sm90ELb1ELb0ELb1ELb1ELb1ELb1ELb0ELb1ELb1ELb1ELb0ELb0EEENS1_21CollectiveEpilogueFwdISB_S9_SC_SE_Li256ELb1ELb1ELb0ELb0EEENS1_36VarlenDynamicPersistentTileSchedulerILi128ELi128ELi256ELi128ELb0ELb1ELb1ELb1ELb1ELb1EEEEEEEEEvNT_6ParamsE)
        /*0008*/ 	.word	0x00000004


	//----- nvinfo : EIATTR_FRAME_SIZE
	.align		4
.L_12:
        /*000c*/ 	.byte	0x04, 0x11
        /*000e*/ 	.short	(.L_14 - .L_13)
	.align		4
.L_13:
        /*0010*/ 	.word	index@(_ZN7cutlass13device_kernelIN5flash11enable_sm90INS1_16FlashAttnFwdSm90INS1_25CollectiveMainloopFwdSm90ILi2EN4cute5tupleIJNS5_1CILi1EEES8_S8_EEENS6_IJNS7_ILi128EEESA_SA_EEELi128ENS_6half_tEfNS_4arch4Sm90ELb1ELb0ELb1ELb1ELb1ELb1ELb0ELb1ELb1ELb1ELb0ELb0EEENS1_21CollectiveEpilogueFwdISB_S9_SC_SE_Li256ELb1ELb1ELb0ELb0EEENS1_36VarlenDynamicPersistentTileSchedulerILi128ELi128ELi256ELi128ELb0ELb1ELb1ELb1ELb1ELb1EEEEEEEEEvNT_6ParamsE)
        /*0014*/ 	.word	0x00000000


	//----- nvinfo : EIATTR_REGCOUNT
	.align		4
.L_14:
        /*0018*/ 	.byte	0x04, 0x2f
        /*001a*/ 	.short	(.L_16 - .L_15)
	.align		4
.L_15:
        /*001c*/ 	.word	index@(_ZN7cutlass13device_kernelIN5flash11enable_sm90INS1_16FlashAttnFwdSm90INS1_25CollectiveMainloopFwdSm90ILi2EN4cute5tupleIJNS5_1CILi1EEES8_S8_EEENS6_IJNS7_ILi128EEESA_SA_EEELi128ENS_6half_tEfNS_4arch4Sm90ELb1ELb0ELb1ELb1ELb1ELb0ELb0ELb1ELb1ELb1ELb0ELb0EEENS1_21CollectiveEpilogueFwdISB_S9_SC_SE_Li256ELb1ELb1ELb0ELb0EEENS1_36VarlenDynamicPersistentTileSchedulerILi128ELi128ELi256ELi128ELb0ELb1ELb1ELb1ELb1ELb1EEEEEEEEEvNT_6ParamsE)
        /*0020*/ 	.word	0x00000004


	//----- nvinfo : EIATTR_FRAME_SIZE
	.align		4
.L_16:
        /*0024*/ 	.byte	0x04, 0x11
        /*0026*/ 	.short	(.L_18 - .L_17)
	.align		4
.L_17:
        /*0028*/ 	.word	index@(_ZN7cutlass13device_kernelIN5flash11enable_sm90INS1_16FlashAttnFwdSm90INS1_25CollectiveMainloopFwdSm90ILi2EN4cute5tupleIJNS5_1CILi1EEES8_S8_EEENS6_IJNS7_ILi128EEESA_SA_EEELi128ENS_6half_tEfNS_4arch4Sm90ELb1ELb0ELb1ELb1ELb1ELb0ELb0ELb1ELb1ELb1ELb0ELb0EEENS1_21CollectiveEpilogueFwdISB_S9_SC_SE_Li256ELb1ELb1ELb0ELb0EEENS1_36VarlenDynamicPersistentTileSchedulerILi128ELi128ELi256ELi128ELb0ELb1ELb1ELb1ELb1ELb1EEEEEEEEEvNT_6ParamsE)
        /*002c*/ 	.word	0x00000000


	//----- nvinfo : EIATTR_REGCOUNT
	.align		4
.L_18:
        /*0030*/ 	.byte	0x04, 0x2f
        /*0032*/ 	.short	(.L_20 - .L_19)
	.align		4
.L_19:
        /*0034*/ 	.word	index@(_ZN7cutlass13device_kernelIN5flash11enable_sm90INS1_16FlashAttnFwdSm90INS1_25CollectiveMainloopFwdSm90ILi2EN4cute5tupleIJNS5_1CILi1EEES8_S8_EEENS6_IJNS7_ILi128EEESA_SA_EEELi128ENS_6half_tEfNS_4arch4Sm90ELb1ELb0ELb1ELb0ELb1ELb0ELb0ELb1ELb1ELb1ELb0ELb0EEENS1_21CollectiveEpilogueFwdISB_S9_SC_SE_Li256ELb0ELb1ELb0ELb0EEENS1_30DynamicPersistentTileSchedulerILi256ELi128ELb0ELb1ELb1EEEEEEEEEvNT_6ParamsE)
        /*0038*/ 	.word	0x00000004


	//----- nvinfo : EIATTR_FRAME_SIZE
	.align		4
.L_20:
        /*003c*/ 	.byte	0x04, 0x11
        /*003e*/ 	.short	(.L_22 - .L_21)
	.align		4
.L_21:
        /*0040*/ 	.word	index@(_ZN7cutlass13device_kernelIN5flash11enable_sm90INS1_16FlashAttnFwdSm90INS1_25CollectiveMainloopFwdSm90ILi2EN4cute5tupleIJNS5_1CILi1EEES8_S8_EEENS6_IJNS7_ILi128EEESA_SA_EEELi128ENS_6half_tEfNS_4arch4Sm90ELb1ELb0ELb1ELb0ELb1ELb0ELb0ELb1ELb1ELb1ELb0ELb0EEENS1_21CollectiveEpilogueFwdISB_S9_SC_SE_Li256ELb0ELb1ELb0ELb0EEENS1_30DynamicPersistentTileSchedulerILi256ELi128ELb0ELb1ELb1EEEEEEEEEvNT_6ParamsE)
        /*0044*/ 	.word	0x00000000


	//----- nvinfo : EIATTR_REGCOUNT
	.align		4
.L_22:
        /*0048*/ 	.byte	0x04, 0x2f
        /*004a*/ 	.short	(.L_24 - .L_23)
	.align		4
.L_23:
        /*004c*/ 	.word	index@(_ZN7cutlass13device_kernelIN5flash11enable_sm90INS1_16FlashAttnFwdSm90INS1_25CollectiveMainloopFwdSm90ILi2EN4cute5tupleIJNS5_1CILi1EEES8_S8_EEENS6_IJNS7_ILi128EEESA_SA_EEELi128ENS_6half_tEfNS_4arch4Sm90ELb0ELb1ELb1ELb1ELb1ELb1ELb0ELb1ELb1ELb1ELb0ELb0EEENS1_21CollectiveEpilogueFwdISB_S9_SC_SE_Li256ELb1ELb1ELb0ELb0EEENS1_36VarlenDynamicPersistentTileSchedulerILi128ELi128ELi256ELi128ELb0ELb1ELb1ELb1ELb0ELb1EEEEEEEEEvNT_6ParamsE)
        /*0050*/ 	.word	0x00000004


	//----- nvinfo : EIATTR_FRAME_SIZE
	.align		4
.L_24:
        /*0054*/ 	.byte	0x04, 0x11
        /*0056*/ 	.short	(.L_26 - .L_25)
	.align		4
.L_25:
        /*0058*/ 	.word	index@(_ZN7cutlass13device_kernelIN5flash11enable_sm90INS1_16FlashAttnFwdSm90INS1_25CollectiveMainloopFwdSm90ILi2EN4cute5tupleIJNS5_1CILi1EEES8_S8_EEENS6_IJNS7_ILi128EEESA_SA_EEELi128ENS_6half_tEfNS_4arch4Sm90ELb0ELb1ELb1ELb1ELb1ELb1ELb0ELb1ELb1ELb1ELb0ELb0EEENS1_21CollectiveEpilogueFwdISB_S9_SC_SE_Li256ELb1ELb1ELb0ELb0EEENS1_36VarlenDynamicPersistentTileSchedulerILi128ELi128ELi256ELi128ELb0ELb1ELb1ELb1ELb0ELb1EEEEEEEEEvNT_6ParamsE)
        /*005c*/ 	.word	0x00000000


	//----- nvinfo : EIATTR_REGCOUNT
	.align		4
.L_26:
        /*0060*/ 	.byte	0x04, 0x2f
        /*0062*/ 	.short	(.L_28 - .L_27)
	.align		4
.L_27:
        /*0064*/ 	.word	index@(_ZN7cutlass13device_kernelIN5flash11enable_sm90INS1_16FlashAttnFwdSm90INS1_25CollectiveMainloopFwdSm90ILi2EN4cute5tupleIJNS5_1CILi1EEES8_S8_EEENS6_IJNS7_ILi128EEESA_SA_EEELi128ENS_6half_tEfNS_4arch4Sm90ELb0ELb1ELb1ELb1ELb1ELb0ELb0ELb1ELb1ELb1ELb0ELb0EEENS1_21CollectiveEpilogueFwdISB_S9_SC_SE_Li256ELb1ELb1ELb0ELb0EEENS1_36VarlenDynamicPersistentTileSchedulerILi128ELi128ELi256ELi128ELb0ELb1ELb1ELb1ELb0ELb1EEEEEEEEEvNT_6ParamsE)
        /*0068*/ 	.word	0x00000004


	//----- nvinfo : EIATTR_FRAME_SIZE
	.align		4
.L_28:
        /*006c*/ 	.byte	0x04, 0x11
        /*006e*/ 	.short	(.L_30 - .L_29)
	.align		4
.L_29:
        /*0070*/ 	.word	index@(_ZN7cutlass13device_kernelIN5flash11enable_sm90INS1_16FlashAttnFwdSm90INS1_25CollectiveMainloopFwdSm90ILi2EN4cute5tupleIJNS5_1CILi1EEES8_S8_EEENS6_IJNS7_ILi128EEESA_SA_EEELi128ENS_6half_tEfNS_4arch4Sm90ELb0ELb1ELb1ELb1ELb1ELb0ELb0ELb1ELb1ELb1ELb0ELb0EEENS1_21CollectiveEpilogueFwdISB_S9_SC_SE_Li256ELb1ELb1ELb0ELb0EEENS1_36VarlenDynamicPersistentTileSchedulerILi128ELi128ELi256ELi128ELb0ELb1ELb1ELb1ELb0ELb1EEEEEEEEEvNT_6ParamsE)
        /*0074*/ 	.word	0x00000000


	//----- nvinfo : EIATTR_REGCOUNT
	.align		4
.L_30:
        /*0078*/ 	.byte	0x04, 0x2f
        /*007a*/ 	.short	(.L_32 - .L_31)
	.align		4
.L_31:
        /*007c*/ 	.word	index@(_ZN7cutlass13device_kernelIN5flash11enable_sm90INS1_16FlashAttnFwdSm90INS1_25CollectiveMainloopFwdSm90ILi2EN4cute5tupleIJNS5_1CILi1EEES8_S8_EEENS6_IJNS7_ILi128EEESA_SA_EEELi128ENS_6half_tEfNS_4arch4Sm90ELb0ELb1ELb1ELb0ELb1ELb0ELb0ELb1ELb1ELb1ELb0ELb0EEENS1_21CollectiveEpilogueFwdISB_S9_SC_SE_Li256ELb0ELb1ELb0ELb0EEENS1_30DynamicPersistentTileSchedulerILi256ELi128ELb0ELb1ELb1EEEEEEEEEvNT_6ParamsE)
        /*0080*/ 	.word	0x00000004


	//----- nvinfo : EIATTR_FRAME_SIZE
	.align		4
.L_32:
        /*0084*/ 	.byte	0x04, 0x11
        /*0086*/ 	.short	(.L_34 - .L_33)
	.align		4
.L_33:
        /*0088*/ 	.word	index@(_ZN7cutlass13device_kernelIN5flash11enable_sm90INS1_16FlashAttnFwdSm90INS1_25CollectiveMainloopFwdSm90ILi2EN4cute5tupleIJNS5_1CILi1EEES8_S8_EEENS6_IJNS7_ILi128EEESA_SA_EEELi128ENS_6half_tEfNS_4arch4Sm90ELb0ELb1ELb1ELb0ELb1ELb0ELb0ELb1ELb1ELb1ELb0ELb0EEENS1_21CollectiveEpilogueFwdISB_S9_SC_SE_Li256ELb0ELb1ELb0ELb0EEENS1_30DynamicPersistentTileSchedulerILi256ELi128ELb0ELb1ELb1EEEEEEEEEvNT_6ParamsE)
        /*008c*/ 	.word	0x00000000


	//----- nvinfo : EIATTR_REGCOUNT
	.align		4
.L_34:
        /*0090*/ 	.byte	0x04, 0x2f
        /*0092*/ 	.short	(.L_36 - .L_35)
	.align		4
.L_35:
        /*0094*/ 	.word	index@(_ZN7cutlass13device_kernelIN5flash11enable_sm90INS1_16FlashAttnFwdSm90INS1_25CollectiveMainloopFwdSm90ILi2EN4cute5tupleIJNS5_1CILi1EEES8_S8_EEENS6_IJNS7_ILi128EEESA_SA_EEELi128ENS_6half_tEfNS_4arch4Sm90ELb0ELb0ELb1ELb1ELb1ELb1ELb0ELb1ELb1ELb1ELb0ELb0EEENS1_21CollectiveEpilogueFwdISB_S9_SC_SE_Li256ELb1ELb1ELb0ELb0EEENS1_36VarlenDynamicPersistentTileSchedulerILi128ELi128ELi256ELi128ELb0ELb1ELb1ELb0ELb1ELb1EEEEEEEEEvNT_6ParamsE)
        /*0098*/ 	.word	0x00000004


	//----- nvinfo : EIATTR_FRAME_SIZE
	.align		4
.L_36:
        /*009c*/ 	.byte	0x04, 0x11
        /*009e*/ 	.short	(.L_38 - .L_37)
	.align		4
.L_37:
        /*00a0*/ 	.word	index@(_ZN7cutlass13device_kernelIN5flash11enable_sm90INS1_16FlashAttnFwdSm90INS1_25CollectiveMainloopFwdSm90ILi2EN4cute5tupleIJNS5_1CILi1EEES8_S8_EEENS6_IJNS7_ILi128EEESA_SA_EEELi128ENS_6half_tEfNS_4arch4Sm90ELb0ELb0ELb1ELb1ELb1ELb1ELb0ELb1ELb1ELb1ELb0ELb0EEENS1_21CollectiveEpilogueFwdISB_S9_SC_SE_Li256ELb1ELb1ELb0ELb0EEENS1_36VarlenDynamicPersistentTileSchedulerILi128ELi128ELi256ELi128ELb0ELb1ELb1ELb0ELb1ELb1EEEEEEEEEvNT_6ParamsE)
        /*00a4*/ 	.word	0x00000000


	//----- nvinfo : EIATTR_REGCOUNT
	.align		4
.L_38:
        /*00a8*/ 	.byte	0x04, 0x2f
        /*00aa*/ 	.short	(.L_40 - .L_39)
	.align		4
.L_39:
        /*00ac*/ 	.word	index@(_ZN7cutlass13device_kernelIN5flash11enable_sm90INS1_16FlashAttnFwdSm90INS1_25CollectiveMainloopFwdSm90ILi2EN4cute5tupleIJNS5_1CILi1EEES8_S8_EEENS6_IJNS7_ILi128EEESA_SA_EEELi128ENS_6half_tEfNS_4arch4Sm90ELb0ELb0ELb1ELb1ELb1ELb0ELb0ELb1ELb1ELb1ELb0ELb0EEENS1_21CollectiveEpilogueFwdISB_S9_SC_SE_Li256ELb1ELb1ELb0ELb0EEENS1_36VarlenDynamicPersistentTileSchedulerILi128ELi128ELi256ELi128ELb0ELb1ELb1ELb0ELb1ELb1EEEEEEEEEvNT_6ParamsE)
        /*00b0*/ 	.word	0x00000004


	//----- nvinfo : EIATTR_FRAME_SIZE
	.align		4
.L_40:
        /*00b4*/ 	.byte	0x04, 0x11
        /*00b6*/ 	.short	(.L_42 - .L_41)
	.align		4
.L_41:
        /*00b8*/ 	.word	index@(_ZN7cutlass13device_kernelIN5flash11enable_sm90INS1_16FlashAttnFwdSm90INS1_25CollectiveMainloopFwdSm90ILi2EN4cute5tupleIJNS5_1CILi1EEES8_S8_EEENS6_IJNS7_ILi128EEESA_SA_EEELi128ENS_6half_tEfNS_4arch4Sm90ELb0ELb0ELb1ELb1ELb1ELb0ELb0ELb1ELb1ELb1ELb0ELb0EEENS1_21CollectiveEpilogueFwdISB_S9_SC_SE_Li256ELb1ELb1ELb0ELb0EEENS1_36VarlenDynamicPersistentTileSchedulerILi128ELi128ELi256ELi128ELb0ELb1ELb1ELb0ELb1ELb1EEEEEEEEEvNT_6ParamsE)
        /*00bc*/ 	.word	0x00000000


	//----- nvinfo : EIATTR_REGCOUNT
	.align		4
.L_42:
        /*00c0*/ 	.byte	0x04, 0x2f
        /*00c2*/ 	.short	(.L_44 - .L_43)
	.align		4
.L_43:
        /*00c4*/ 	.word	index@(_ZN7cutlass13device_kernelIN5flash11enable_sm90INS1_16FlashAttnFwdSm90INS1_25CollectiveMainloopFwdSm90ILi2EN4cute5tupleIJNS5_1CILi1EEES8_S8_EEENS6_IJNS7_ILi128EEESA_SA_EEELi128ENS_6half_tEfNS_4arch4Sm90ELb0ELb0ELb1ELb0ELb1ELb0ELb0ELb1ELb1ELb1ELb0ELb0EEENS1_21CollectiveEpilogueFwdISB_S9_SC_SE_Li256ELb0ELb1ELb0ELb0EEENS1_29StaticPersistentTileSchedulerILb0EEEEEEEEEvNT_6ParamsE)
        /*00c8*/ 	.word	0x00000004


	//----- nvinfo : EIATTR_FRAME_SIZE
	.align		4
.L_44:
        /*00cc*/ 	.byte	0x04, 0x11
        /*00ce*/ 	.short	(.L_46 - .L_45)
	.align		4
.L_45:
        /*00d0*/ 	.word	index@(_ZN7cutlass13device_kernelIN5flash11enable_sm90INS1_16FlashAttnFwdSm90INS1_25CollectiveMainloopFwdSm90ILi2EN4cute5tupleIJNS5_1CILi1EEES8_S8_EEENS6_IJNS7_ILi128EEESA_SA_EEELi128ENS_6half_tEfNS_4arch4Sm90ELb0ELb0ELb1ELb0ELb1ELb0ELb0ELb1ELb1ELb1ELb0ELb0EEENS1_21CollectiveEpilogueFwdISB_S9_SC_SE_Li256ELb0ELb1ELb0ELb0EEENS1_29StaticPersistentTileSchedulerILb0EEEEEEEEEvNT_6ParamsE)
        /*00d4*/ 	.word	0x00000000


	//----- nvinfo : EIATTR_MIN_STACK_SIZE
	.align		4
.L_46:
        /*00d8*/ 	.byte	0x04, 0x12
        /*00da*/ 	.short	(.L_48 - .L_47)
	.align		4
.L_47:
        /*00dc*/ 	.word	index@(_ZN7cutlass13device_kernelIN5flash11enable_sm90INS1_16FlashAttnFwdSm90INS1_25CollectiveMainloopFwdSm90ILi2EN4cute5tupleIJNS5_1CILi1EEES8_S8_EEENS6_IJNS7_ILi128EEESA_SA_EEELi128ENS_6half_tEfNS_4arch4Sm90ELb0ELb0ELb1ELb0ELb1ELb0ELb0ELb1ELb1ELb1ELb0ELb0EEENS1_21CollectiveEpilogueFwdISB_S9_SC_SE_Li256ELb0ELb1ELb0ELb0EEENS1_29StaticPersistentTileSchedulerILb0EEEEEEEEEvNT_6ParamsE)
        /*00e0*/ 	.word	0x00000000


	//----- nvinfo : EIATTR_MIN_STACK_SIZE
	.align		4
.L_48:
        /*00e4*/ 	.byte	0x04, 0x12
        /*00e6*/ 	.short	(.L_50 - .L_49)
	.align		4
.L_49:
        /*00e8*/ 	.word	index@(_ZN7cutlass13device_kernelIN5flash11enable_sm90INS1_16FlashAttnFwdSm90INS1_25CollectiveMainloopFwdSm90ILi2EN4cute5tupleIJNS5_1CILi1EEES8_S8_EEENS6_IJNS7_ILi128EEESA_SA_EEELi128ENS_6half_tEfNS_4arch4Sm90ELb0ELb0ELb1ELb1ELb1ELb0ELb0ELb1ELb1ELb1ELb0ELb0EEENS1_21CollectiveEpilogueFwdISB_S9_SC_SE_Li256ELb1ELb1ELb0ELb0EEENS1_36VarlenDynamicPersistentTileSchedulerILi128ELi128ELi256ELi128ELb0ELb1ELb1ELb0ELb1ELb1EEEEEEEEEvNT_6ParamsE)
        /*00ec*/ 	.word	0x00000000


	//----- nvinfo : EIATTR_MIN_STACK_SIZE
	.align		4
.L_50:
        /*00f0*/ 	.byte	0x04, 0x12
        /*00f2*/ 	.short	(.L_52 - .L_51)
	.align		4
.L_51:
        /*00f4*/ 	.word	index@(_ZN7cutlass13device_kernelIN5flash11enable_sm90INS1_16FlashAttnFwdSm90INS1_25CollectiveMainloopFwdSm90ILi2EN4cute5tupleIJNS5_1CILi1EEES8_S8_EEENS6_IJNS7_ILi128EEESA_SA_EEELi128ENS_6half_tEfNS_4arch4Sm90ELb0ELb0ELb1ELb1ELb1ELb1ELb0ELb1ELb1ELb1ELb0ELb0EEENS1_21CollectiveEpilogueFwdISB_S9_SC_SE_Li256ELb1ELb1ELb0ELb0EEENS1_36VarlenDynamicPersistentTileSchedulerILi128ELi128ELi256ELi128ELb0ELb1ELb1ELb0ELb1ELb1EEEEEEEEEvNT_6ParamsE)
        /*00f8*/ 	.word	0x00000000


	//----- nvinfo : EIATTR_MIN_STACK_SIZE
	.align		4
.L_52:
        /*00fc*/ 	.byte	0x04, 0x12
        /*00fe*/ 	.short	(.L_54 - .L_53)
	.align		4
.L_53:
        /*0100*/ 	.word	index@(_ZN7cutlass13device_kernelIN5flash11enable_sm90INS1_16FlashAttnFwdSm90INS1_25CollectiveMainloopFwdSm90ILi2EN4cute5tupleIJNS5_1CILi1EEES8_S8_EEENS6_IJNS7_ILi128EEESA_SA_EEELi128ENS_6half_tEfNS_4arch4Sm90ELb0ELb1ELb1ELb0ELb1ELb0ELb0ELb1ELb1ELb1ELb0ELb0EEENS1_21CollectiveEpilogueFwdISB_S9_SC_SE_Li256ELb0ELb1ELb0ELb0EEENS1_30DynamicPersistentTileSchedulerILi256ELi128ELb0ELb1ELb1EEEEEEEEEvNT_6ParamsE)
        /*0104*/ 	.word	0x00000000


	//----- nvinfo : EIATTR_MIN_STACK_SIZE
	.align		4
.L_54:
        /*0108*/ 	.byte	0x04, 0x12
        /*010a*/ 	.short	(.L_56 - .L_55)
	.align		4
.L_55:
        /*010c*/ 	.word	index@(_ZN7cutlass13device_kernelIN5flash11enable_sm90INS1_16FlashAttnFwdSm90INS1_25CollectiveMainloopFwdSm90ILi2EN4cute5tupleIJNS5_1CILi1EEES8_S8_EEENS6_IJNS7_ILi128EEESA_SA_EEELi128ENS_6half_tEfNS_4arch4Sm90ELb0ELb1ELb1ELb1ELb1ELb0ELb0ELb1ELb1ELb1ELb0ELb0EEENS1_21CollectiveEpilogueFwdISB_S9_SC_SE_Li256ELb1ELb1ELb0ELb0EEENS1_36VarlenDynamicPersistentTileSchedulerILi128ELi128ELi256ELi128ELb0ELb1ELb1ELb1ELb0ELb1EEEEEEEEEvNT_6ParamsE)
        /*0110*/ 	.word	0x00000000


	//----- nvinfo : EIATTR_MIN_STACK_SIZE
	.align		4
.L_56:
        /*0114*/ 	.byte	0x04, 0x12
        /*0116*/ 	.short	(.L_58 - .L_57)
	.align		4
.L_57:
        /*0118*/ 	.word	index@(_ZN7cutlass13device_kernelIN5flash11enable_sm90INS1_16FlashAttnFwdSm90INS1_25CollectiveMainloopFwdSm90ILi2EN4cute5tupleIJNS5_1CILi1EEES8_S8_EEENS6_IJNS7_ILi128EEESA_SA_EEELi128ENS_6half_tEfNS_4arch4Sm90ELb0ELb1ELb1ELb1ELb1ELb1ELb0ELb1ELb1ELb1ELb0ELb0EEENS1_21CollectiveEpilogueFwdISB_S9_SC_SE_Li256ELb1ELb1ELb0ELb0EEENS1_36VarlenDynamicPersistentTileSchedulerILi128ELi128ELi256ELi128ELb0ELb1ELb1ELb1ELb0ELb1EEEEEEEEEvNT_6ParamsE)
        /*011c*/ 	.word	0x00000000


	//----- nvinfo : EIATTR_MIN_STACK_SIZE
	.align		4
.L_58:
        /*0120*/ 	.byte	0x04, 0x12
        /*0122*/ 	.short	(.L_60 - .L_59)
	.align		4
.L_59:
        /*0124*/ 	.word	index@(_ZN7cutlass13device_kernelIN5flash11enable_sm90INS1_16FlashAttnFwdSm90INS1_25CollectiveMainloopFwdSm90ILi2EN4cute5tupleIJNS5_1CILi1EEES8_S8_EEENS6_IJNS7_ILi128EEESA_SA_EEELi128ENS_6half_tEfNS_4arch4Sm90ELb1ELb0ELb1ELb0ELb1ELb0ELb0ELb1ELb1ELb1ELb0ELb0EEENS1_21CollectiveEpilogueFwdISB_S9_SC_SE_Li256ELb0ELb1ELb0ELb0EEENS1_30DynamicPersistentTileSchedulerILi256ELi128ELb0ELb1ELb1EEEEEEEEEvNT_6ParamsE)
        /*0128*/ 	.word	0x00000000


	//----- nvinfo : EIATTR_MIN_STACK_SIZE
	.align		4
.L_60:
        /*012c*/ 	.byte	0x04, 0x12
        /*012e*/ 	.short	(.L_62 - .L_61)
	.align		4
.L_61:
        /*0130*/ 	.word	index@(_ZN7cutlass13device_kernelIN5flash11enable_sm90INS1_16FlashAttnFwdSm90INS1_25CollectiveMainloopFwdSm90ILi2EN4cute5tupleIJNS5_1CILi1EEES8_S8_EEENS6_IJNS7_ILi128EEESA_SA_EEELi128ENS_6half_tEfNS_4arch4Sm90ELb1ELb0ELb1ELb1ELb1ELb0ELb0ELb1ELb1ELb1ELb0ELb0EEENS1_21CollectiveEpilogueFwdISB_S9_SC_SE_Li256ELb1ELb1ELb0ELb0EEENS1_36VarlenDynamicPersistentTileSchedulerILi128ELi128ELi256ELi128ELb0ELb1ELb1ELb1ELb1ELb1EEEEEEEEEvNT_6ParamsE)
        /*0134*/ 	.word	0x00000000


	//----- nvinfo : EIATTR_MIN_STACK_SIZE
	.align		4
.L_62:
        /*0138*/ 	.byte	0x04, 0x12
        /*013a*/ 	.short	(.L_64 - .L_63)
	.align		4
.L_63:
        /*013c*/ 	.word	index@(_ZN7cutlass13device_kernelIN5flash11enable_sm90INS1_16FlashAttnFwdSm90INS1_25CollectiveMainloopFwdSm90ILi2EN4cute5tupleIJNS5_1CILi1EEES8_S8_EEENS6_IJNS7_ILi128EEESA_SA_EEELi128ENS_6half_tEfNS_4arch4Sm90ELb1ELb0ELb1ELb1ELb1ELb1ELb0ELb1ELb1ELb1ELb0ELb0EEENS1_21CollectiveEpilogueFwdISB_S9_SC_SE_Li256ELb1ELb1ELb0ELb0EEENS1_36VarlenDynamicPersistentTileSchedulerILi128ELi128ELi256ELi128ELb0ELb1ELb1ELb1ELb1ELb1EEEEEEEEEvNT_6ParamsE)
        /*0140*/ 	.word	0x00000000
.L_64:


//--------------------- .nv.compat                --------------------------
	.section	.nv.compat,"",@"SHT_CUDA_COMPAT_INFO"
	.align	4
        /*0000*/ 	.byte	0x02, 0x09, 0x01, 0x00, 0x02, 0x02, 0x01, 0x00, 0x02, 0x05, 0x05, 0x00, 0x03, 0x07, 0x01, 0x01
        /*0010*/ 	.byte	0x02, 0x03, 0x00, 0x00, 0x02, 0x06, 0x01, 0x00, 0x04, 0x0b, 0x08, 0x00, 0x00, 0x00, 0x00, 0x00
        /*0020*/ 	.byte	0x00, 0x00, 0x00, 0x00


//--------------------- .nv.info._ZN7cutlass13device_kernelIN5flash11enable_sm90INS1_16FlashAttnFwdSm90INS1_25CollectiveMainloopFwdSm90ILi2EN4cute5tupleIJNS5_1CILi1EEES8_S8_EEENS6_IJNS7_ILi128EEESA_SA_EEELi128ENS_6half_tEfNS_4arch4Sm90ELb0ELb0ELb1ELb0ELb1ELb0ELb0ELb1ELb1ELb1ELb0ELb0EEENS1_21CollectiveEpilogueFwdISB_S9_SC_SE_Li256ELb0ELb1ELb0ELb0EEENS1_29StaticPersistentTileSchedulerILb0EEEEEEEEEvNT_6ParamsE --------------------------
	.section	.nv.info._ZN7cutlass13device_kernelIN5flash11enable_sm90INS1_16FlashAttnFwdSm90INS1_25CollectiveMainloopFwdSm90ILi2EN4cute5tupleIJNS5_1CILi1EEES8_S8_EEENS6_IJNS7_ILi128EEESA_SA_EEELi128ENS_6half_tEfNS_4arch4Sm90ELb0ELb0ELb1ELb0ELb1ELb0ELb0ELb1ELb1ELb1ELb0ELb0EEENS1_21CollectiveEpilogueFwdISB_S9_SC_SE_Li256ELb0ELb1ELb0ELb0EEENS1_29StaticPersistentTileSchedulerILb0EEEEEEEEEvNT_6ParamsE,"",@"SHT_CUDA_INFO"
	.sectionflags	@""
	.align	4


	//----- nvinfo : EIATTR_CUDA_API_VERSION
	.align		4
        /*0000*/ 	.byte	0x04, 0x37
        /*0002*/ 	.short	(.L_66 - .L_65)
.L_65:
        /*0004*/ 	.word	0x00000082


	//----- nvinfo : EIATTR_KPARAM_INFO
	.align		4
.L_66:
        /*0008*/ 	.byte	0x04, 0x17
        /*000a*/ 	.short	(.L_68 - .L_67)
.L_67:
        /*000c*/ 	.word	0x00000000
        /*0010*/ 	.short	0x0000
        /*0012*/ 	.short	0x0000
        /*0014*/ 	.byte	0x00, 0xf0, 0x01, 0x28


	//----- nvinfo : EIATTR_SPARSE_MMA_MASK
	.align		4
.L_68:
        /*0018*/ 	.byte	0x03, 0x50
        /*001a*/ 	.short	0x0000


	//----- nvinfo : EIATTR_MAXREG_COUNT
	.align		4
        /*001c*/ 	.byte	0x03, 0x1b
        /*001e*/ 	.short	0x00a8


	//----- nvinfo : EIATTR_MERCURY_ISA_VERSION
	.align		4
        /*0020*/ 	.byte	0x03, 0x5f
        /*0022*/ 	.short	0x0101


	//----- nvinfo : EIATTR_VRC_CTA_INIT_COUNT
	.align		4
        /*0024*/ 	.byte	0x02, 0x4a
	.zero		1
	.zero		1


	//----- nvinfo : EIATTR_EXIT_INSTR_OFFSETS
	.align		4
        /*0028*/ 	.byte	0x04, 0x1c
        /*002a*/ 	.short	(.L_70 - .L_69)


	//   ....[0]....
.L_69:
        /*002c*/ 	.word	0x00000010


	//----- nvinfo : EIATTR_MAX_THREADS
	.align		4
.L_70:
        /*0030*/ 	.byte	0x04, 0x05
        /*0032*/ 	.short	(.L_72 - .L_71)
.L_71:
        /*0034*/ 	.word	0x00000180
        /*0038*/ 	.word	0x00000001
        /*003c*/ 	.word	0x00000001


	//----- nvinfo : EIATTR_CBANK_PARAM_SIZE
	.align		4
.L_72:
        /*0040*/ 	.byte	0x03, 0x19
        /*0042*/ 	.short	0x0a00


	//----- nvinfo : EIATTR_PARAM_CBANK
	.align		4
        /*0044*/ 	.byte	0x04, 0x0a
        /*0046*/ 	.short	(.L_74 - .L_73)
	.align		4
.L_73:
        /*0048*/ 	.word	index@(.nv.constant0._ZN7cutlass13device_kernelIN5flash11enable_sm90INS1_16FlashAttnFwdSm90INS1_25CollectiveMainloopFwdSm90ILi2EN4cute5tupleIJNS5_1CILi1EEES8_S8_EEENS6_IJNS7_ILi128EEESA_SA_EEELi128ENS_6half_tEfNS_4arch4Sm90ELb0ELb0ELb1ELb0ELb1ELb0ELb0ELb1ELb1ELb1ELb0ELb0EEENS1_21CollectiveEpilogueFwdISB_S9_SC_SE_Li256ELb0ELb1ELb0ELb0EEENS1_29StaticPersistentTileSchedulerILb0EEEEEEEEEvNT_6ParamsE)
        /*004c*/ 	.short	0x0380
        /*004e*/ 	.short	0x0a00


	//----- nvinfo : EIATTR_SW_WAR
	.align		4
.L_74:
        /*0050*/ 	.byte	0x04, 0x36
        /*0052*/ 	.short	(.L_76 - .L_75)
.L_75:
        /*0054*/ 	.word	0x00000008
.L_76:


//--------------------- .nv.info._ZN7cutlass13device_kernelIN5flash11enable_sm90INS1_16FlashAttnFwdSm90INS1_25CollectiveMainloopFwdSm90ILi2EN4cute5tupleIJNS5_1CILi1EEES8_S8_EEENS6_IJNS7_ILi128EEESA_SA_EEELi128ENS_6half_tEfNS_4arch4Sm90ELb0ELb0ELb1ELb1ELb1ELb0ELb0ELb1ELb1ELb1ELb0ELb0EEENS1_21CollectiveEpilogueFwdISB_S9_SC_SE_Li256ELb1ELb1ELb0ELb0EEENS1_36VarlenDynamicPersistentTileSchedulerILi128ELi128ELi256ELi128ELb0ELb1ELb1ELb0ELb1ELb1EEEEEEEEEvNT_6ParamsE --------------------------
	.section	.nv.info._ZN7cutlass13device_kernelIN5flash11enable_sm90INS1_16FlashAttnFwdSm90INS1_25CollectiveMainloopFwdSm90ILi2EN4cute5tupleIJNS5_1CILi1EEES8_S8_EEENS6_IJNS7_ILi128EEESA_SA_EEELi128ENS_6half_tEfNS_4arch4Sm90ELb0ELb0ELb1ELb1ELb1ELb0ELb0ELb1ELb1ELb1ELb0ELb0EEENS1_21CollectiveEpilogueFwdISB_S9_SC_SE_Li256ELb1ELb1ELb0ELb0EEENS1_36VarlenDynamicPersistentTileSchedulerILi128ELi128ELi256ELi128ELb0ELb1ELb1ELb0ELb1ELb1EEEEEEEEEvNT_6ParamsE,"",@"SHT_CUDA_INFO"
	.sectionflags	@""
	.align	4


	//----- nvinfo : EIATTR_CUDA_API_VERSION
	.align		4
        /*0000*/ 	.byte	0x04, 0x37
        /*0002*/ 	.short	(.L_78 - .L_77)
.L_77:
        /*0004*/ 	.word	0x00000082


	//----- nvinfo : EIATTR_KPARAM_INFO
	.align		4
.L_78:
        /*0008*/ 	.byte	0x04, 0x17
        /*000a*/ 	.short	(.L_80 - .L_79)
.L_79:
        /*000c*/ 	.word	0x00000000
        /*0010*/ 	.short	0x0000
        /*0012*/ 	.short	0x0000
        /*0014*/ 	.byte	0x00, 0xf0, 0x01, 0x2a


	//----- nvinfo : EIATTR_SPARSE_MMA_MASK
	.align		4
.L_80:
        /*0018*/ 	.byte	0x03, 0x50
        /*001a*/ 	.short	0x0000


	//----- nvinfo : EIATTR_MAXREG_COUNT
	.align		4
        /*001c*/ 	.byte	0x03, 0x1b
        /*001e*/ 	.short	0x00a8


	//----- nvinfo : EIATTR_MERCURY_ISA_VERSION
	.align		4
        /*0020*/ 	.byte	0x03, 0x5f
        /*0022*/ 	.short	0x0101


	//----- nvinfo : EIATTR_VRC_CTA_INIT_COUNT
	.align		4
        /*0024*/ 	.byte	0x02, 0x4a
	.zero		1
	.zero		1


	//----- nvinfo : EIATTR_EXIT_INSTR_OFFSETS
	.align		4
        /*0028*/ 	.byte	0x04, 0x1c
        /*002a*/ 	.short	(.L_82 - .L_81)


	//   ....[0]....
.L_81:
        /*002c*/ 	.word	0x00000010


	//----- nvinfo : EIATTR_MAX_THREADS
	.align		4
.L_82:
        /*0030*/ 	.byte	0x04, 0x05
        /*0032*/ 	.short	(.L_84 - .L_83)
.L_83:
        /*0034*/ 	.word	0x00000180
        /*0038*/ 	.word	0x00000001
        /*003c*/ 	.word	0x00000001


	//----- nvinfo : EIATTR_CBANK_PARAM_SIZE
	.align		4
.L_84:
        /*0040*/ 	.byte	0x03, 0x19
        /*0042*/ 	.short	0x0a80


	//----- nvinfo : EIATTR_PARAM_CBANK
	.align		4
        /*0044*/ 	.byte	0x04, 0x0a
        /*0046*/ 	.short	(.L_86 - .L_85)
	.align		4
.L_85:
        /*0048*/ 	.word	index@(.nv.constant0._ZN7cutlass13device_kernelIN5flash11enable_sm90INS1_16FlashAttnFwdSm90INS1_25CollectiveMainloopFwdSm90ILi2EN4cute5tupleIJNS5_1CILi1EEES8_S8_EEENS6_IJNS7_ILi128EEESA_SA_EEELi128ENS_6half_tEfNS_4arch4Sm90ELb0ELb0ELb1ELb1ELb1ELb0ELb0ELb1ELb1ELb1ELb0ELb0EEENS1_21CollectiveEpilogueFwdISB_S9_SC_SE_Li256ELb1ELb1ELb0ELb0EEENS1_36VarlenDynamicPersistentTileSchedulerILi128ELi128ELi256ELi128ELb0ELb1ELb1ELb0ELb1ELb1EEEEEEEEEvNT_6ParamsE)
        /*004c*/ 	.short	0x0380
        /*004e*/ 	.short	0x0a80


	//----- nvinfo : EIATTR_SW_WAR
	.align		4
.L_86:
        /*0050*/ 	.byte	0x04, 0x36
        /*0052*/ 	.short	(.L_88 - .L_87)
.L_87:
        /*0054*/ 	.word	0x00000008
.L_88:


//--------------------- .nv.info._ZN7cutlass13device_kernelIN5flash11enable_sm90INS1_16FlashAttnFwdSm90INS1_25CollectiveMainloopFwdSm90ILi2EN4cute5tupleIJNS5_1CILi1EEES8_S8_EEENS6_IJNS7_ILi128EEESA_SA_EEELi128ENS_6half_tEfNS_4arch4Sm90ELb0ELb0ELb1ELb1ELb1ELb1ELb0ELb1ELb1ELb1ELb0ELb0EEENS1_21CollectiveEpilogueFwdISB_S9_SC_SE_Li256ELb1ELb1ELb0ELb0EEENS1_36VarlenDynamicPersistentTileSchedulerILi128ELi128ELi256ELi128ELb0ELb1ELb1ELb0ELb1ELb1EEEEEEEEEvNT_6ParamsE --------------------------
	.section	.nv.info._ZN7cutlass13device_kernelIN5flash11enable_sm90INS1_16FlashAttnFwdSm90INS1_25CollectiveMainloopFwdSm90ILi2EN4cute5tupleIJNS5_1CILi1EEES8_S8_EEENS6_IJNS7_ILi128EEESA_SA_EEELi128ENS_6half_tEfNS_4arch4Sm90ELb0ELb0ELb1ELb1ELb1ELb1ELb0ELb1ELb1ELb1ELb0ELb0EEENS1_21CollectiveEpilogueFwdISB_S9_SC_SE_Li256ELb1ELb1ELb0ELb0EEENS1_36VarlenDynamicPersistentTileSchedulerILi128ELi128ELi256ELi128ELb0ELb1ELb1ELb0ELb1ELb1EEEEEEEEEvNT_6ParamsE,"",@"SHT_CUDA_INFO"
	.sectionflags	@""
	.align	4


	//----- nvinfo : EIATTR_CUDA_API_VERSION
	.align		4
        /*0000*/ 	.byte	0x04, 0x37
        /*0002*/ 	.short	(.L_90 - .L_89)
.L_89:
        /*0004*/ 	.word	0x00000082


	//----- nvinfo : EIATTR_KPARAM_INFO
	.align		4
.L_90:
        /*0008*/ 	.byte	0x04, 0x17
        /*000a*/ 	.short	(.L_92 - .L_91)
.L_91:
        /*000c*/ 	.word	0x00000000
        /*0010*/ 	.short	0x0000
        /*0012*/ 	.short	0x0000
        /*0014*/ 	.byte	0x00, 0xf0, 0x01, 0x2a


	//----- nvinfo : EIATTR_SPARSE_MMA_MASK
	.align		4
.L_92:
        /*0018*/ 	.byte	0x03, 0x50
        /*001a*/ 	.short	0x0000


	//----- nvinfo : EIATTR_MAXREG_COUNT
	.align		4
        /*001c*/ 	.byte	0x03, 0x1b
        /*001e*/ 	.short	0x00a8


	//----- nvinfo : EIATTR_MERCURY_ISA_VERSION
	.align		4
        /*0020*/ 	.byte	0x03, 0x5f
        /*0022*/ 	.short	0x0101


	//----- nvinfo : EIATTR_VRC_CTA_INIT_COUNT
	.align		4
        /*0024*/ 	.byte	0x02, 0x4a
	.zero		1
	.zero		1


	//----- nvinfo : EIATTR_EXIT_INSTR_OFFSETS
	.align		4
        /*0028*/ 	.byte	0x04, 0x1c
        /*002a*/ 	.short	(.L_94 - .L_93)


	//   ....[0]....
.L_93:
        /*002c*/ 	.word	0x00000010


	//----- nvinfo : EIATTR_MAX_THREADS
	.align		4
.L_94:
        /*0030*/ 	.byte	0x04, 0x05
        /*0032*/ 	.short	(.L_96 - .L_95)
.L_95:
        /*0034*/ 	.word	0x00000180
        /*0038*/ 	.word	0x00000001
        /*003c*/ 	.word	0x00000001


	//----- nvinfo : EIATTR_CBANK_PARAM_SIZE
	.align		4
.L_96:
        /*0040*/ 	.byte	0x03, 0x19
        /*0042*/ 	.short	0x0a80


	//----- nvinfo : EIATTR_PARAM_CBANK
	.align		4
        /*0044*/ 	.byte	0x04, 0x0a
        /*0046*/ 	.short	(.L_98 - .L_97)
	.align		4
.L_97:
        /*0048*/ 	.word	index@(.nv.constant0._ZN7cutlass13device_kernelIN5flash11enable_sm90INS1_16FlashAttnFwdSm90INS1_25CollectiveMainloopFwdSm90ILi2EN4cute5tupleIJNS5_1CILi1EEES8_S8_EEENS6_IJNS7_ILi128EEESA_SA_EEELi128ENS_6half_tEfNS_4arch4Sm90ELb0ELb0ELb1ELb1ELb1ELb1ELb0ELb1ELb1ELb1ELb0ELb0EEENS1_21CollectiveEpilogueFwdISB_S9_SC_SE_Li256ELb1ELb1ELb0ELb0EEENS1_36VarlenDynamicPersistentTileSchedulerILi128ELi128ELi256ELi128ELb0ELb1ELb1ELb0ELb1ELb1EEEEEEEEEvNT_6ParamsE)
        /*004c*/ 	.short	0x0380
        /*004e*/ 	.short	0x0a80


	//----- nvinfo : EIATTR_SW_WAR
	.align		4
.L_98:
        /*0050*/ 	.byte	0x04, 0x36
        /*0052*/ 	.short	(.L_100 - .L_99)
.L_99:
        /*0054*/ 	.word	0x00000008
.L_100:


//--------------------- .nv.info._ZN7cutlass13device_kernelIN5flash11enable_sm90INS1_16FlashAttnFwdSm90INS1_25CollectiveMainloopFwdSm90ILi2EN4cute5tupleIJNS5_1CILi1EEES8_S8_EEENS6_IJNS7_ILi128EEESA_SA_EEELi128ENS_6half_tEfNS_4arch4Sm90ELb0ELb1ELb1ELb0ELb1ELb0ELb0ELb1ELb1ELb1ELb0ELb0EEENS1_21CollectiveEpilogueFwdISB_S9_SC_SE_Li256ELb0ELb1ELb0ELb0EEENS1_30DynamicPersistentTileSchedulerILi256ELi128ELb0ELb1ELb1EEEEEEEEEvNT_6ParamsE --------------------------
	.section	.nv.info._ZN7cutlass13device_kernelIN5flash11enable_sm90INS1_16FlashAttnFwdSm90INS1_25CollectiveMainloopFwdSm90ILi2EN4cute5tupleIJNS5_1CILi1EEES8_S8_EEENS6_IJNS7_ILi128EEESA_SA_EEELi128ENS_6half_tEfNS_4arch4Sm90ELb0ELb1ELb1ELb0ELb1ELb0ELb0ELb1ELb1ELb1ELb0ELb0EEENS1_21CollectiveEpilogueFwdISB_S9_SC_SE_Li256ELb0ELb1ELb0ELb0EEENS1_30DynamicPersistentTileSchedulerILi256ELi128ELb0ELb1ELb1EEEEEEEEEvNT_6ParamsE,"",@"SHT_CUDA_INFO"
	.sectionflags	@""
	.align	4


	//----- nvinfo : EIATTR_CUDA_API_VERSION
	.align		4
        /*0000*/ 	.byte	0x04, 0x37
        /*0002*/ 	.short	(.L_102 - .L_101)
.L_101:
        /*0004*/ 	.word	0x00000082


	//----- nvinfo : EIATTR_KPARAM_INFO
	.align		4
.L_102:
        /*0008*/ 	.byte	0x04, 0x17
        /*000a*/ 	.short	(.L_104 - .L_103)
.L_103:
        /*000c*/ 	.word	0x00000000
        /*0010*/ 	.short	0x0000
        /*0012*/ 	.short	0x0000
        /*0014*/ 	.byte	0x00, 0xf0, 0x01, 0x2a


	//----- nvinfo : EIATTR_SPARSE_MMA_MASK
	.align		4
.L_104:
        /*0018*/ 	.byte	0x03, 0x50
        /*001a*/ 	.short	0x0000


	//----- nvinfo : EIATTR_MAXREG_COUNT
	.align		4
        /*001c*/ 	.byte	0x03, 0x1b
        /*001e*/ 	.short	0x00a8


	//----- nvinfo : EIATTR_MERCURY_ISA_VERSION
	.align		4
        /*0020*/ 	.byte	0x03, 0x5f
        /*0022*/ 	.short	0x0101


	//----- nvinfo : EIATTR_VRC_CTA_INIT_COUNT
	.align		4
        /*0024*/ 	.byte	0x02, 0x4a
	.zero		1
	.zero		1


	//----- nvinfo : EIATTR_EXIT_INSTR_OFFSETS
	.align		4
        /*0028*/ 	.byte	0x04, 0x1c
        /*002a*/ 	.short	(.L_106 - .L_105)


	//   ....[0]....
.L_105:
        /*002c*/ 	.word	0x00000010


	//----- nvinfo : EIATTR_MAX_THREADS
	.align		4
.L_106:
        /*0030*/ 	.byte	0x04, 0x05
        /*0032*/ 	.short	(.L_108 - .L_107)
.L_107:
        /*0034*/ 	.word	0x00000180
        /*0038*/ 	.word	0x00000001
        /*003c*/ 	.word	0x00000001


	//----- nvinfo : EIATTR_CBANK_PARAM_SIZE
	.align		4
.L_108:
        /*0040*/ 	.byte	0x03, 0x19
        /*0042*/ 	.short	0x0a80


	//----- nvinfo : EIATTR_PARAM_CBANK
	.align		4
        /*0044*/ 	.byte	0x04, 0x0a
        /*0046*/ 	.short	(.L_110 - .L_109)
	.align		4
.L_109:
        /*0048*/ 	.word	index@(.nv.constant0._ZN7cutlass13device_kernelIN5flash11enable_sm90INS1_16FlashAttnFwdSm90INS1_25CollectiveMainloopFwdSm90ILi2EN4cute5tupleIJNS5_1CILi1EEES8_S8_EEENS6_IJNS7_ILi128EEESA_SA_EEELi128ENS_6half_tEfNS_4arch4Sm90ELb0ELb1ELb1ELb0ELb1ELb0ELb0ELb1ELb1ELb1ELb0ELb0EEENS1_21CollectiveEpilogueFwdISB_S9_SC_SE_Li256ELb0ELb1ELb0ELb0EEENS1_30DynamicPersistentTileSchedulerILi256ELi128ELb0ELb1ELb1EEEEEEEEEvNT_6ParamsE)
        /*004c*/ 	.short	0x0380
        /*004e*/ 	.short	0x0a80


	//----- nvinfo : EIATTR_SW_WAR
	.align		4
.L_110:
        /*0050*/ 	.byte	0x04, 0x36
        /*0052*/ 	.short	(.L_112 - .L_111)
.L_111:
        /*0054*/ 	.word	0x00000008
.L_112:


//--------------------- .nv.info._ZN7cutlass13device_kernelIN5flash11enable_sm90INS1_16FlashAttnFwdSm90INS1_25CollectiveMainloopFwdSm90ILi2EN4cute5tupleIJNS5_1CILi1EEES8_S8_EEENS6_IJNS7_ILi128EEESA_SA_EEELi128ENS_6half_tEfNS_4arch4Sm90ELb0ELb1ELb1ELb1ELb1ELb0ELb0ELb1ELb1ELb1ELb0ELb0EEENS1_21CollectiveEpilogueFwdISB_S9_SC_SE_Li256ELb1ELb1ELb0ELb0EEENS1_36VarlenDynamicPersistentTileSchedulerILi128ELi128ELi256ELi128ELb0ELb1ELb1ELb1ELb0ELb1EEEEEEEEEvNT_6ParamsE --------------------------
	.section	.nv.info._ZN7cutlass13device_kernelIN5flash11enable_sm90INS1_16FlashAttnFwdSm90INS1_25CollectiveMainloopFwdSm90ILi2EN4cute5tupleIJNS5_1CILi1EEES8_S8_EEENS6_IJNS7_ILi128EEESA_SA_EEELi128ENS_6half_tEfNS_4arch4Sm90ELb0ELb1ELb1ELb1ELb1ELb0ELb0ELb1ELb1ELb1ELb0ELb0EEENS1_21CollectiveEpilogueFwdISB_S9_SC_SE_Li256ELb1ELb1ELb0ELb0EEENS1_36VarlenDynamicPersistentTileSchedulerILi128ELi128ELi256ELi128ELb0ELb1ELb1ELb1ELb0ELb1EEEEEEEEEvNT_6ParamsE,"",@"SHT_CUDA_INFO"
	.sectionflags	@""
	.align	4


	//----- nvinfo : EIATTR_CUDA_API_VERSION
	.align		4
        /*0000*/ 	.byte	0x04, 0x37
        /*0002*/ 	.short	(.L_114 - .L_113)
.L_113:
        /*0004*/ 	.word	0x00000082


	//----- nvinfo : EIATTR_KPARAM_INFO
	.align		4
.L_114:
        /*0008*/ 	.byte	0x04, 0x17
        /*000a*/ 	.short	(.L_116 - .L_115)
.L_115:
        /*000c*/ 	.word	0x00000000
        /*0010*/ 	.short	0x0000
        /*0012*/ 	.short	0x0000
        /*0014*/ 	.byte	0x00, 0xf0, 0x01, 0x2a


	//----- nvinfo : EIATTR_SPARSE_MMA_MASK
	.align		4
.L_116:
        /*0018*/ 	.byte	0x03, 0x50
        /*001a*/ 	.short	0x0000


	//----- nvinfo : EIATTR_MAXREG_COUNT
	.align		4
        /*001c*/ 	.byte	0x03, 0x1b
        /*001e*/ 	.short	0x00a8


	//----- nvinfo : EIATTR_MERCURY_ISA_VERSION
	.align		4
        /*0020*/ 	.byte	0x03, 0x5f
        /*0022*/ 	.short	0x0101


	//----- nvinfo : EIATTR_VRC_CTA_INIT_COUNT
	.align		4
        /*0024*/ 	.byte	0x02, 0x4a
	.zero		1
	.zero		1


	//----- nvinfo : EIATTR_EXIT_INSTR_OFFSETS
	.align		4
        /*0028*/ 	.byte	0x04, 0x1c
        /*002a*/ 	.short	(.L_118 - .L_117)


	//   ....[0]....
.L_117:
        /*002c*/ 	.word	0x00000010


	//----- nvinfo : EIATTR_MAX_THREADS
	.align		4
.L_118:
        /*0030*/ 	.byte	0x04, 0x05
        /*0032*/ 	.short	(.L_120 - .L_119)
.L_119:
        /*0034*/ 	.word	0x00000180
        /*0038*/ 	.word	0x00000001
        /*003c*/ 	.word	0x00000001


	//----- nvinfo : EIATTR_CBANK_PARAM_SIZE
	.align		4
.L_120:
        /*0040*/ 	.byte	0x03, 0x19
        /*0042*/ 	.short	0x0a80


	//----- nvinfo : EIATTR_PARAM_CBANK
	.align		4
        /*0044*/ 	.byte	0x04, 0x0a
        /*0046*/ 	.short	(.L_122 - .L_121)
	.align		4
.L_121:
        /*0048*/ 	.word	index@(.nv.constant0._ZN7cutlass13device_kernelIN5flash11enable_sm90INS1_16FlashAttnFwdSm90INS1_25CollectiveMainloopFwdSm90ILi2EN4cute5tupleIJNS5_1CILi1EEES8_S8_EEENS6_IJNS7_ILi128EEESA_SA_EEELi128ENS_6half_tEfNS_4arch4Sm90ELb0ELb1ELb1ELb1ELb1ELb0ELb0ELb1ELb1ELb1ELb0ELb0EEENS1_21CollectiveEpilogueFwdISB_S9_SC_SE_Li256ELb1ELb1ELb0ELb0EEENS1_36VarlenDynamicPersistentTileSchedulerILi128ELi128ELi256ELi128ELb0ELb1ELb1ELb1ELb0ELb1EEEEEEEEEvNT_6ParamsE)
        /*004c*/ 	.short	0x0380
        /*004e*/ 	.short	0x0a80


	//----- nvinfo : EIATTR_SW_WAR
	.align		4
.L_122:
        /*0050*/ 	.byte	0x04, 0x36
        /*0052*/ 	.short	(.L_124 - .L_123)
.L_123:
        /*0054*/ 	.word	0x00000008
.L_124:


//--------------------- .nv.info._ZN7cutlass13device_kernelIN5flash11enable_sm90INS1_16FlashAttnFwdSm90INS1_25CollectiveMainloopFwdSm90ILi2EN4cute5tupleIJNS5_1CILi1EEES8_S8_EEENS6_IJNS7_ILi128EEESA_SA_EEELi128ENS_6half_tEfNS_4arch4Sm90ELb0ELb1ELb1ELb1ELb1ELb1ELb0ELb1ELb1ELb1ELb0ELb0EEENS1_21CollectiveEpilogueFwdISB_S9_SC_SE_Li256ELb1ELb1ELb0ELb0EEENS1_36VarlenDynamicPersistentTileSchedulerILi128ELi128ELi256ELi128ELb0ELb1ELb1ELb1ELb0ELb1EEEEEEEEEvNT_6ParamsE --------------------------
	.section	.nv.info._ZN7cutlass13device_kernelIN5flash11enable_sm90INS1_16FlashAttnFwdSm90INS1_25CollectiveMainloopFwdSm90ILi2EN4cute5tupleIJNS5_1CILi1EEES8_S8_EEENS6_IJNS7_ILi128EEESA_SA_EEELi128ENS_6half_tEfNS_4arch4Sm90ELb0ELb1ELb1ELb1ELb1ELb1ELb0ELb1ELb1ELb1ELb0ELb0EEENS1_21CollectiveEpilogueFwdISB_S9_SC_SE_Li256ELb1ELb1ELb0ELb0EEENS1_36VarlenDynamicPersistentTileSchedulerILi128ELi128ELi256ELi128ELb0ELb1ELb1ELb1ELb0ELb1EEEEEEEEEvNT_6ParamsE,"",@"SHT_CUDA_INFO"
	.sectionflags	@""
	.align	4


	//----- nvinfo : EIATTR_CUDA_API_VERSION
	.align		4
        /*0000*/ 	.byte	0x04, 0x37
        /*0002*/ 	.short	(.L_126 - .L_125)
.L_125:
        /*0004*/ 	.word	0x00000082


	//----- nvinfo : EIATTR_KPARAM_INFO
	.align		4
.L_126:
        /*0008*/ 	.byte	0x04, 0x17
        /*000a*/ 	.short	(.L_128 - .L_127)
.L_127:
        /*000c*/ 	.word	0x00000000
        /*0010*/ 	.short	0x0000
        /*0012*/ 	.short	0x0000
        /*0014*/ 	.byte	0x00, 0xf0, 0x01, 0x2a


	//----- nvinfo : EIATTR_SPARSE_MMA_MASK
	.align		4
.L_128:
        /*0018*/ 	.byte	0x03, 0x50
        /*001a*/ 	.short	0x0000


	//----- nvinfo : EIATTR_MAXREG_COUNT
	.align		4
        /*001c*/ 	.byte	0x03, 0x1b
        /*001e*/ 	.short	0x00a8


	//----- nvinfo : EIATTR_MERCURY_ISA_VERSION
	.align		4
        /*0020*/ 	.byte	0x03, 0x5f
        /*0022*/ 	.short	0x0101


	//----- nvinfo : EIATTR_VRC_CTA_INIT_COUNT
	.align		4
        /*0024*/ 	.byte	0x02, 0x4a
	.zero		1
	.zero		1


	//----- nvinfo : EIATTR_EXIT_INSTR_OFFSETS
	.align		4
        /*0028*/ 	.byte	0x04, 0x1c
        /*002a*/ 	.short	(.L_130 - .L_129)


	//   ....[0]....
.L_129:
        /*002c*/ 	.word	0x00000010


	//----- nvinfo : EIATTR_MAX_THREADS
	.align		4
.L_130:
        /*0030*/ 	.byte	0x04, 0x05
        /*0032*/ 	.short	(.L_132 - .L_131)
.L_131:
        /*0034*/ 	.word	0x00000180
        /*0038*/ 	.word	0x00000001
        /*003c*/ 	.word	0x00000001


	//----- nvinfo : EIATTR_CBANK_PARAM_SIZE
	.align		4
.L_132:
        /*0040*/ 	.byte	0x03, 0x19
        /*0042*/ 	.short	0x0a80


	//----- nvinfo : EIATTR_PARAM_CBANK
	.align		4
        /*0044*/ 	.byte	0x04, 0x0a
        /*0046*/ 	.short	(.L_134 - .L_133)
	.align		4
.L_133:
        /*0048*/ 	.word	index@(.nv.constant0._ZN7cutlass13device_kernelIN5flash11enable_sm90INS1_16FlashAttnFwdSm90INS1_25CollectiveMainloopFwdSm90ILi2EN4cute5tupleIJNS5_1CILi1EEES8_S8_EEENS6_IJNS7_ILi128EEESA_SA_EEELi128ENS_6half_tEfNS_4arch4Sm90ELb0ELb1ELb1ELb1ELb1ELb1ELb0ELb1ELb1ELb1ELb0ELb0EEENS1_21CollectiveEpilogueFwdISB_S9_SC_SE_Li256ELb1ELb1ELb0ELb0EEENS1_36VarlenDynamicPersistentTileSchedulerILi128ELi128ELi256ELi128ELb0ELb1ELb1ELb1ELb0ELb1EEEEEEEEEvNT_6ParamsE)
        /*004c*/ 	.short	0x0380
        /*004e*/ 	.short	0x0a80


	//----- nvinfo : EIATTR_SW_WAR
	.align		4
.L_134:
        /*0050*/ 	.byte	0x04, 0x36
        /*0052*/ 	.short	(.L_136 - .L_135)
.L_135:
        /*0054*/ 	.word	0x00000008
.L_136:


//--------------------- .nv.info._ZN7cutlass13device_kernelIN5flash11enable_sm90INS1_16FlashAttnFwdSm90INS1_25CollectiveMainloopFwdSm90ILi2EN4cute5tupleIJNS5_1CILi1EEES8_S8_EEENS6_IJNS7_ILi128EEESA_SA_EEELi128ENS_6half_tEfNS_4arch4Sm90ELb1ELb0ELb1ELb0ELb1ELb0ELb0ELb1ELb1ELb1ELb0ELb0EEENS1_21CollectiveEpilogueFwdISB_S9_SC_SE_Li256ELb0ELb1ELb0ELb0EEENS1_30DynamicPersistentTileSchedulerILi256ELi128ELb0ELb1ELb1EEEEEEEEEvNT_6ParamsE --------------------------
	.section	.nv.info._ZN7cutlass13device_kernelIN5flash11enable_sm90INS1_16FlashAttnFwdSm90INS1_25CollectiveMainloopFwdSm90ILi2EN4cute5tupleIJNS5_1CILi1EEES8_S8_EEENS6_IJNS7_ILi128EEESA_SA_EEELi128ENS_6half_tEfNS_4arch4Sm90ELb1ELb0ELb1ELb0ELb1ELb0ELb0ELb1ELb1ELb1ELb0ELb0EEENS1_21CollectiveEpilogueFwdISB_S9_SC_SE_Li256ELb0ELb1ELb0ELb0EEENS1_30DynamicPersistentTileSchedulerILi256ELi128ELb0ELb1ELb1EEEEEEEEEvNT_6ParamsE,"",@"SHT_CUDA_INFO"
	.sectionflags	@""
	.align	4


	//----- nvinfo : EIATTR_CUDA_API_VERSION
	.align		4
        /*0000*/ 	.byte	0x04, 0x37
        /*0002*/ 	.short	(.L_138 - .L_137)
.L_137:
        /*0004*/ 	.word	0x00000082


	//----- nvinfo : EIATTR_KPARAM_INFO
	.align		4
.L_138:
        /*0008*/ 	.byte	0x04, 0x17
        /*000a*/ 	.short	(.L_140 - .L_139)
.L_139:
        /*000c*/ 	.word	0x00000000
        /*0010*/ 	.short	0x0000
        /*0012*/ 	.short	0x0000
        /*0014*/ 	.byte	0x00, 0xf0, 0x01, 0x2a


	//----- nvinfo : EIATTR_SPARSE_MMA_MASK
	.align		4
.L_140:
        /*0018*/ 	.byte	0x03, 0x50
        /*001a*/ 	.short	0x0000


	//----- nvinfo : EIATTR_MAXREG_COUNT
	.align		4
        /*001c*/ 	.byte	0x03, 0x1b
        /*001e*/ 	.short	0x00a8


	//----- nvinfo : EIATTR_MERCURY_ISA_VERSION
	.align		4
        /*0020*/ 	.byte	0x03, 0x5f
        /*0022*/ 	.short	0x0101


	//----- nvinfo : EIATTR_VRC_CTA_INIT_COUNT
	.align		4
        /*0024*/ 	.byte	0x02, 0x4a
	.zero		1
	.zero		1


	//----- nvinfo : EIATTR_EXIT_INSTR_OFFSETS
	.align		4
        /*0028*/ 	.byte	0x04, 0x1c
        /*002a*/ 	.short	(.L_142 - .L_141)


	//   ....[0]....
.L_141:
        /*002c*/ 	.word	0x00000010


	//----- nvinfo : EIATTR_MAX_THREADS
	.align		4
.L_142:
        /*0030*/ 	.byte	0x04, 0x05
        /*0032*/ 	.short	(.L_144 - .L_143)
.L_143:
        /*0034*/ 	.word	0x00000180
        /*0038*/ 	.word	0x00000001
        /*003c*/ 	.word	0x00000001


	//----- nvinfo : EIATTR_CBANK_PARAM_SIZE
	.align		4
.L_144:
        /*0040*/ 	.byte	0x03, 0x19
        /*0042*/ 	.short	0x0a80


	//----- nvinfo : EIATTR_PARAM_CBANK
	.align		4
        /*0044*/ 	.byte	0x04, 0x0a
        /*0046*/ 	.short	(.L_146 - .L_145)
	.align		4
.L_145:
        /*0048*/ 	.word	index@(.nv.constant0._ZN7cutlass13device_kernelIN5flash11enable_sm90INS1_16FlashAttnFwdSm90INS1_25CollectiveMainloopFwdSm90ILi2EN4cute5tupleIJNS5_1CILi1EEES8_S8_EEENS6_IJNS7_ILi128EEESA_SA_EEELi128ENS_6half_tEfNS_4arch4Sm90ELb1ELb0ELb1ELb0ELb1ELb0ELb0ELb1ELb1ELb1ELb0ELb0EEENS1_21CollectiveEpilogueFwdISB_S9_SC_SE_Li256ELb0ELb1ELb0ELb0EEENS1_30DynamicPersistentTileSchedulerILi256ELi128ELb0ELb1ELb1EEEEEEEEEvNT_6ParamsE)
        /*004c*/ 	.short	0x0380
        /*004e*/ 	.short	0x0a80


	//----- nvinfo : EIATTR_SW_WAR
	.align		4
.L_146:
        /*0050*/ 	.byte	0x04, 0x36
        /*0052*/ 	.short	(.L_148 - .L_147)
.L_147:
        /*0054*/ 	.word	0x00000008
.L_148:


//--------------------- .nv.info._ZN7cutlass13device_kernelIN5flash11enable_sm90INS1_16FlashAttnFwdSm90INS1_25CollectiveMainloopFwdSm90ILi2EN4cute5tupleIJNS5_1CILi1EEES8_S8_EEENS6_IJNS7_ILi128EEESA_SA_EEELi128ENS_6half_tEfNS_4arch4Sm90ELb1ELb0ELb1ELb1ELb1ELb0ELb0ELb1ELb1ELb1ELb0ELb0EEENS1_21CollectiveEpilogueFwdISB_S9_SC_SE_Li256ELb1ELb1ELb0ELb0EEENS1_36VarlenDynamicPersistentTileSchedulerILi128ELi128ELi256ELi128ELb0ELb1ELb1ELb1ELb1ELb1EEEEEEEEEvNT_6ParamsE --------------------------
	.section	.nv.info._ZN7cutlass13device_kernelIN5flash11enable_sm90INS1_16FlashAttnFwdSm90INS1_25CollectiveMainloopFwdSm90ILi2EN4cute5tupleIJNS5_1CILi1EEES8_S8_EEENS6_IJNS7_ILi128EEESA_SA_EEELi128ENS_6half_tEfNS_4arch4Sm90ELb1ELb0ELb1ELb1ELb1ELb0ELb0ELb1ELb1ELb1ELb0ELb0EEENS1_21CollectiveEpilogueFwdISB_S9_SC_SE_Li256ELb1ELb1ELb0ELb0EEENS1_36VarlenDynamicPersistentTileSchedulerILi128ELi128ELi256ELi128ELb0ELb1ELb1ELb1ELb1ELb1EEEEEEEEEvNT_6ParamsE,"",@"SHT_CUDA_INFO"
	.sectionflags	@""
	.align	4


	//----- nvinfo : EIATTR_CUDA_API_VERSION
	.align		4
        /*0000*/ 	.byte	0x04, 0x37
        /*0002*/ 	.short	(.L_150 - .L_149)
.L_149:
        /*0004*/ 	.word	0x00000082


	//----- nvinfo : EIATTR_KPARAM_INFO
	.align		4
.L_150:
        /*0008*/ 	.byte	0x04, 0x17
        /*000a*/ 	.short	(.L_152 - .L_151)
.L_151:
        /*000c*/ 	.word	0x00000000
        /*0010*/ 	.short	0x0000
        /*0012*/ 	.short	0x0000
        /*0014*/ 	.byte	0x00, 0xf0, 0x01, 0x2a


	//----- nvinfo : EIATTR_SPARSE_MMA_MASK
	.align		4
.L_152:
        /*0018*/ 	.byte	0x03, 0x50
        /*001a*/ 	.short	0x0000


	//----- nvinfo : EIATTR_MAXREG_COUNT
	.align		4
        /*001c*/ 	.byte	0x03, 0x1b
        /*001e*/ 	.short	0x00a8


	//----- nvinfo : EIATTR_MERCURY_ISA_VERSION
	.align		4
        /*0020*/ 	.byte	0x03, 0x5f
        /*0022*/ 	.short	0x0101


	//----- nvinfo : EIATTR_VRC_CTA_INIT_COUNT
	.align		4
        /*0024*/ 	.byte	0x02, 0x4a
	.zero		1
	.zero		1


	//----- nvinfo : EIATTR_EXIT_INSTR_OFFSETS
	.align		4
        /*0028*/ 	.byte	0x04, 0x1c
        /*002a*/ 	.short	(.L_154 - .L_153)


	//   ....[0]....
.L_153:
        /*002c*/ 	.word	0x00000010


	//----- nvinfo : EIATTR_MAX_THREADS
	.align		4
.L_154:
        /*0030*/ 	.byte	0x04, 0x05
        /*0032*/ 	.short	(.L_156 - .L_155)
.L_155:
        /*0034*/ 	.word	0x00000180
        /*0038*/ 	.word	0x00000001
        /*003c*/ 	.word	0x00000001


	//----- nvinfo : EIATTR_CBANK_PARAM_SIZE
	.align		4
.L_156:
        /*0040*/ 	.byte	0x03, 0x19
        /*0042*/ 	.short	0x0a80


	//----- nvinfo : EIATTR_PARAM_CBANK
	.align		4
        /*0044*/ 	.byte	0x04, 0x0a
        /*0046*/ 	.short	(.L_158 - .L_157)
	.align		4
.L_157:
        /*0048*/ 	.word	index@(.nv.constant0._ZN7cutlass13device_kernelIN5flash11enable_sm90INS1_16FlashAttnFwdSm90INS1_25CollectiveMainloopFwdSm90ILi2EN4cute5tupleIJNS5_1CILi1EEES8_S8_EEENS6_IJNS7_ILi128EEESA_SA_EEELi128ENS_6half_tEfNS_4arch4Sm90ELb1ELb0ELb1ELb1ELb1ELb0ELb0ELb1ELb1ELb1ELb0ELb0EEENS1_21CollectiveEpilogueFwdISB_S9_SC_SE_Li256ELb1ELb1ELb0ELb0EEENS1_36VarlenDynamicPersistentTileSchedulerILi128ELi128ELi256ELi128ELb0ELb1ELb1ELb1ELb1ELb1EEEEEEEEEvNT_6ParamsE)
        /*004c*/ 	.short	0x0380
        /*004e*/ 	.short	0x0a80


	//----- nvinfo : EIATTR_SW_WAR
	.align		4
.L_158:
        /*0050*/ 	.byte	0x04, 0x36
        /*0052*/ 	.short	(.L_160 - .L_159)
.L_159:
        /*0054*/ 	.word	0x00000008
.L_160:


//--------------------- .nv.info._ZN7cutlass13device_kernelIN5flash11enable_sm90INS1_16FlashAttnFwdSm90INS1_25CollectiveMainloopFwdSm90ILi2EN4cute5tupleIJNS5_1CILi1EEES8_S8_EEENS6_IJNS7_ILi128EEESA_SA_EEELi128ENS_6half_tEfNS_4arch4Sm90ELb1ELb0ELb1ELb1ELb1ELb1ELb0ELb1ELb1ELb1ELb0ELb0EEENS1_21CollectiveEpilogueFwdISB_S9_SC_SE_Li256ELb1ELb1ELb0ELb0EEENS1_36VarlenDynamicPersistentTileSchedulerILi128ELi128ELi256ELi128ELb0ELb1ELb1ELb1ELb1ELb1EEEEEEEEEvNT_6ParamsE --------------------------
	.section	.nv.info._ZN7cutlass13device_kernelIN5flash11enable_sm90INS1_16FlashAttnFwdSm90INS1_25CollectiveMainloopFwdSm90ILi2EN4cute5tupleIJNS5_1CILi1EEES8_S8_EEENS6_IJNS7_ILi128EEESA_SA_EEELi128ENS_6half_tEfNS_4arch4Sm90ELb1ELb0ELb1ELb1ELb1ELb1ELb0ELb1ELb1ELb1ELb0ELb0EEENS1_21CollectiveEpilogueFwdISB_S9_SC_SE_Li256ELb1ELb1ELb0ELb0EEENS1_36VarlenDynamicPersistentTileSchedulerILi128ELi128ELi256ELi128ELb0ELb1ELb1ELb1ELb1ELb1EEEEEEEEEvNT_6ParamsE,"",@"SHT_CUDA_INFO"
	.sectionflags	@""
	.align	4


	//----- nvinfo : EIATTR_CUDA_API_VERSION
	.align		4
        /*0000*/ 	.byte	0x04, 0x37
        /*0002*/ 	.short	(.L_162 - .L_161)
.L_161:
        /*0004*/ 	.word	0x00000082


	//----- nvinfo : EIATTR_KPARAM_INFO
	.align		4
.L_162:
        /*0008*/ 	.byte	0x04, 0x17
        /*000a*/ 	.short	(.L_164 - .L_163)
.L_163:
        /*000c*/ 	.word	0x00000000
        /*0010*/ 	.short	0x0000
        /*0012*/ 	.short	0x0000
        /*0014*/ 	.byte	0x00, 0xf0, 0x01, 0x2a


	//----- nvinfo : EIATTR_SPARSE_MMA_MASK
	.align		4
.L_164:
        /*0018*/ 	.byte	0x03, 0x50
        /*001a*/ 	.short	0x0000


	//----- nvinfo : EIATTR_MAXREG_COUNT
	.align		4
        /*001c*/ 	.byte	0x03, 0x1b
        /*001e*/ 	.short	0x00a8


	//----- nvinfo : EIATTR_MERCURY_ISA_VERSION
	.align		4
        /*0020*/ 	.byte	0x03, 0x5f
        /*0022*/ 	.short	0x0101


	//----- nvinfo : EIATTR_VRC_CTA_INIT_COUNT
	.align		4
        /*0024*/ 	.byte	0x02, 0x4a
	.zero		1
	.zero		1


	//----- nvinfo : EIATTR_EXIT_INSTR_OFFSETS
	.align		4
        /*0028*/ 	.byte	0x04, 0x1c
        /*002a*/ 	.short	(.L_166 - .L_165)


	//   ....[0]....
.L_165:
        /*002c*/ 	.word	0x00000010


	//----- nvinfo : EIATTR_MAX_THREADS
	.align		4
.L_166:
        /*0030*/ 	.byte	0x04, 0x05
        /*0032*/ 	.short	(.L_168 - .L_167)
.L_167:
        /*0034*/ 	.word	0x00000180
        /*0038*/ 	.word	0x00000001
        /*003c*/ 	.word	0x00000001


	//----- nvinfo : EIATTR_CBANK_PARAM_SIZE
	.align		4
.L_168:
        /*0040*/ 	.byte	0x03, 0x19
        /*0042*/ 	.short	0x0a80


	//----- nvinfo : EIATTR_PARAM_CBANK
	.align		4
        /*0044*/ 	.byte	0x04, 0x0a
        /*0046*/ 	.short	(.L_170 - .L_169)
	.align		4
.L_169:
        /*0048*/ 	.word	index@(.nv.constant0._ZN7cutlass13device_kernelIN5flash11enable_sm90INS1_16FlashAttnFwdSm90INS1_25CollectiveMainloopFwdSm90ILi2EN4cute5tupleIJNS5_1CILi1EEES8_S8_EEENS6_IJNS7_ILi128EEESA_SA_EEELi128ENS_6half_tEfNS_4arch4Sm90ELb1ELb0ELb1ELb1ELb1ELb1ELb0ELb1ELb1ELb1ELb0ELb0EEENS1_21CollectiveEpilogueFwdISB_S9_SC_SE_Li256ELb1ELb1ELb0ELb0EEENS1_36VarlenDynamicPersistentTileSchedulerILi128ELi128ELi256ELi128ELb0ELb1ELb1ELb1ELb1ELb1EEEEEEEEEvNT_6ParamsE)
        /*004c*/ 	.short	0x0380
        /*004e*/ 	.short	0x0a80


	//----- nvinfo : EIATTR_SW_WAR
	.align		4
.L_170:
        /*0050*/ 	.byte	0x04, 0x36
        /*0052*/ 	.short	(.L_172 - .L_171)
.L_171:
        /*0054*/ 	.word	0x00000008
.L_172:


//--------------------- .nv.callgraph             --------------------------
	.section	.nv.callgraph,"",@"SHT_CUDA_CALLGRAPH"
	.align	4
	.sectionentsize	8
	.align		4
        /*0000*/ 	.word	0x00000000
	.align		4
        /*0004*/ 	.word	0xffffffff
	.align		4
        /*0008*/ 	.word	0x00000000
	.align		4
        /*000c*/ 	.word	0xfffffffe
	.align		4
        /*0010*/ 	.word	0x00000000
	.align		4
        /*0014*/ 	.word	0xfffffffd
	.align		4
        /*0018*/ 	.word	0x00000000
	.align		4
        /*001c*/ 	.word	0xfffffffc


//--------------------- .nv.constant4             --------------------------
	.section	.nv.constant4,"a",@progbits
	.align	8
	.align		8
.nv.constant4:
        /*0000*/ 	.dword	_ZN80_INTERNAL_4a8a0d8b_44_flash_fwd_hdim128_fp16_paged_softcap_sm90_cu_49158569_29934cuda3std3__45__cpo5beginE
	.align		8
        /*0008*/ 	.dword	_ZN80_INTERNAL_4a8a0d8b_44_flash_fwd_hdim128_fp16_paged_softcap_sm90_cu_49158569_29934cuda3std3__45__cpo3endE
	.align		8
        /*0010*/ 	.dword	_ZN80_INTERNAL_4a8a0d8b_44_flash_fwd_hdim128_fp16_paged_softcap_sm90_cu_49158569_29934cuda3std3__45__cpo6cbeginE
	.align		8
        /*0018*/ 	.dword	_ZN80_INTERNAL_4a8a0d8b_44_flash_fwd_hdim128_fp16_paged_softcap_sm90_cu_49158569_29934cuda3std3__45__cpo4cendE
	.align		8
        /*0020*/ 	.dword	_ZN80_INTERNAL_4a8a0d8b_44_flash_fwd_hdim128_fp16_paged_softcap_sm90_cu_49158569_29934cuda3std3__482_GLOBAL__N__4a8a0d8b_44_flash_fwd_hdim128_fp16_paged_softcap_sm90_cu_49158569_29936ignoreE
	.align		8
        /*0028*/ 	.dword	_ZN80_INTERNAL_4a8a0d8b_44_flash_fwd_hdim128_fp16_paged_softcap_sm90_cu_49158569_29934cuda3std3__419piecewise_constructE
	.align		8
        /*0030*/ 	.dword	_ZN80_INTERNAL_4a8a0d8b_44_flash_fwd_hdim128_fp16_paged_softcap_sm90_cu_49158569_29934cuda3std3__48in_placeE
	.align		8
        /*0038*/ 	.dword	_ZN80_INTERNAL_4a8a0d8b_44_flash_fwd_hdim128_fp16_paged_softcap_sm90_cu_49158569_29934cuda3std6ranges3__45__cpo4swapE
	.align		8
        /*0040*/ 	.dword	_ZN80_INTERNAL_4a8a0d8b_44_flash_fwd_hdim128_fp16_paged_softcap_sm90_cu_49158569_29934cuda3std6ranges3__45__cpo9iter_moveE
	.align		8
        /*0048*/ 	.dword	_ZN80_INTERNAL_4a8a0d8b_44_flash_fwd_hdim128_fp16_paged_softcap_sm90_cu_49158569_29934cute7productE
	.align		8
        /*0050*/ 	.dword	_ZN80_INTERNAL_4a8a0d8b_44_flash_fwd_hdim128_fp16_paged_softcap_sm90_cu_49158569_29934cute1_E


//--------------------- .text._ZN7cutlass13device_kernelIN5flash11enable_sm90INS1_16FlashAttnFwdSm90INS1_25CollectiveMainloopFwdSm90ILi2EN4cute5tupleIJNS5_1CILi1EEES8_S8_EEENS6_IJNS7_ILi128EEESA_SA_EEELi128ENS_6half_tEfNS_4arch4Sm90ELb0ELb0ELb1ELb0ELb1ELb0ELb0ELb1ELb1ELb1ELb0ELb0EEENS1_21CollectiveEpilogueFwdISB_S9_SC_SE_Li256ELb0ELb1ELb0ELb0EEENS1_29StaticPersistentTileSchedulerILb0EEEEEEEEEvNT_6ParamsE --------------------------
	.section	.text._ZN7cutlass13device_kernelIN5flash11enable_sm90INS1_16FlashAttnFwdSm90INS1_25CollectiveMainloopFwdSm90ILi2EN4cute5tupleIJNS5_1CILi1EEES8_S8_EEENS6_IJNS7_ILi128EEESA_SA_EEELi128ENS_6half_tEfNS_4arch4Sm90ELb0ELb0ELb1ELb0ELb1ELb0ELb0ELb1ELb1ELb1ELb0ELb0EEENS1_21CollectiveEpilogueFwdISB_S9_SC_SE_Li256ELb0ELb1ELb0ELb0EEENS1_29StaticPersistentTileSchedulerILb0EEEEEEEEEvNT_6ParamsE,"ax",@progbits
	.align	128
.text._ZN7cutlass13device_kernelIN5flash11enable_sm90INS1_16FlashAttnFwdSm90INS1_25CollectiveMainloopFwdSm90ILi2EN4cute5tupleIJNS5_1CILi1EEES8_S8_EEENS6_IJNS7_ILi128EEESA_SA_EEELi128ENS_6half_tEfNS_4arch4Sm90ELb0ELb0ELb1ELb0ELb1ELb0ELb0ELb1ELb1ELb1ELb0ELb0EEENS1_21CollectiveEpilogueFwdISB_S9_SC_SE_Li256ELb0ELb1ELb0ELb0EEENS1_29StaticPersistentTileSchedulerILb0EEEEEEEEEvNT_6ParamsE:
        .type           _ZN7cutlass13device_kernelIN5flash11enable_sm90INS1_16FlashAttnFwdSm90INS1_25CollectiveMainloopFwdSm90ILi2EN4cute5tupleIJNS5_1CILi1EEES8_S8_EEENS6_IJNS7_ILi128EEESA_SA_EEELi128ENS_6half_tEfNS_4arch4Sm90ELb0ELb0ELb1ELb0ELb1ELb0ELb0ELb1ELb1ELb1ELb0ELb0EEENS1_21CollectiveEpilogueFwdISB_S9_SC_SE_Li256ELb0ELb1ELb0ELb0EEENS1_29StaticPersistentTileSchedulerILb0EEEEEEEEEvNT_6ParamsE,@function
        .size           _ZN7cutlass13device_kernelIN5flash11enable_sm90INS1_16FlashAttnFwdSm90INS1_25CollectiveMainloopFwdSm90ILi2EN4cute5tupleIJNS5_1CILi1EEES8_S8_EEENS6_IJNS7_ILi128EEESA_SA_EEELi128ENS_6half_tEfNS_4arch4Sm90ELb0ELb0ELb1ELb0ELb1ELb0ELb0ELb1ELb1ELb1ELb0ELb0EEENS1_21CollectiveEpilogueFwdISB_S9_SC_SE_Li256ELb0ELb1ELb0ELb0EEENS1_29StaticPersistentTileSchedulerILb0EEEEEEEEEvNT_6ParamsE,(.L_x_9 - _ZN7cutlass13device_kernelIN5flash11enable_sm90INS1_16FlashAttnFwdSm90INS1_25CollectiveMainloopFwdSm90ILi2EN4cute5tupleIJNS5_1CILi1EEES8_S8_EEENS6_IJNS7_ILi128EEESA_SA_EEELi128ENS_6half_tEfNS_4arch4Sm90ELb0ELb0ELb1ELb0ELb1ELb0ELb0ELb1ELb1ELb1ELb0ELb0EEENS1_21CollectiveEpilogueFwdISB_S9_SC_SE_Li256ELb0ELb1ELb0ELb0EEENS1_29StaticPersistentTileSchedulerILb0EEEEEEEEEvNT_6ParamsE)
        .other          _ZN7cutlass13device_kernelIN5flash11enable_sm90INS1_16FlashAttnFwdSm90INS1_25CollectiveMainloopFwdSm90ILi2EN4cute5tupleIJNS5_1CILi1EEES8_S8_EEENS6_IJNS7_ILi128EEESA_SA_EEELi128ENS_6half_tEfNS_4arch4Sm90ELb0ELb0ELb1ELb0ELb1ELb0ELb0ELb1ELb1ELb1ELb0ELb0EEENS1_21CollectiveEpilogueFwdISB_S9_SC_SE_Li256ELb0ELb1ELb0ELb0EEENS1_29StaticPersistentTileSchedulerILb0EEEEEEEEEvNT_6ParamsE,@"STO_CUDA_ENTRY STV_DEFAULT"
_ZN7cutlass13device_kernelIN5flash11enable_sm90INS1_16FlashAttnFwdSm90INS1_25CollectiveMainloopFwdSm90ILi2EN4cute5tupleIJNS5_1CILi1EEES8_S8_EEENS6_IJNS7_ILi128EEESA_SA_EEELi128ENS_6half_tEfNS_4arch4Sm90ELb0ELb0ELb1ELb0ELb1ELb0ELb0ELb1ELb1ELb1ELb0ELb0EEENS1_21CollectiveEpilogueFwdISB_S9_SC_SE_Li256ELb0ELb1ELb0ELb0EEENS1_29StaticPersistentTileSchedulerILb0EEEEEEEEEvNT_6ParamsE:
[----:B------:R-:W-:Y:S01]  /*0000*/  LDC R1, c[0x0][0x37c] ;  /* 0x0000df00ff017b82 */ /* 0x000fe20000000800 */
[----:B------:R-:W-:Y:S05]  /*0010*/  EXIT ;  /* 0x000000000000794d */ /* 0x000fea0003800000 */
.L_x_0:
[----:B------:R-:W-:-:S00]  /*0020*/  BRA `(.L_x_0) ;  /* 0xfffffffc00fc7947 */ /* 0x000fc0000383ffff */
[----:B------:R-:W-:-:S00]  /*0030*/  NOP ;  /* 0x0000000000007918 */ /* 0x000fc00000000000 */
        /* <DEDUP_REMOVED lines=12> */
.L_x_9:


//--------------------- .text._ZN7cutlass13device_kernelIN5flash11enable_sm90INS1_16FlashAttnFwdSm90INS1_25CollectiveMainloopFwdSm90ILi2EN4cute5tupleIJNS5_1CILi1EEES8_S8_EEENS6_IJNS7_ILi128EEESA_SA_EEELi128ENS_6half_tEfNS_4arch4Sm90ELb0ELb0ELb1ELb1ELb1ELb0ELb0ELb1ELb1ELb1ELb0ELb0EEENS1_21CollectiveEpilogueFwdISB_S9_SC_SE_Li256ELb1ELb1ELb0ELb0EEENS1_36VarlenDynamicPersistentTileSchedulerILi128ELi128ELi256ELi128ELb0ELb1ELb1ELb0ELb1ELb1EEEEEEEEEvNT_6ParamsE --------------------------
	.section	.text._ZN7cutlass13device_kernelIN5flash11enable_sm90INS1_16FlashAttnFwdSm90INS1_25CollectiveMainloopFwdSm90ILi2EN4cute5tupleIJNS5_1CILi1EEES8_S8_EEENS6_IJNS7_ILi128EEESA_SA_EEELi128ENS_6half_tEfNS_4arch4Sm90ELb0ELb0ELb1ELb1ELb1ELb0ELb0ELb1ELb1ELb1ELb0ELb0EEENS1_21CollectiveEpilogueFwdISB_S9_SC_SE_Li256ELb1ELb1ELb0ELb0EEENS1_36VarlenDynamicPersistentTileSchedulerILi128ELi128ELi256ELi128ELb0ELb1ELb1ELb0ELb1ELb1EEEEEEEEEvNT_6ParamsE,"ax",@progbits
	.align	128
.text._ZN7cutlass13device_kernelIN5flash11enable_sm90INS1_16FlashAttnFwdSm90INS1_25CollectiveMainloopFwdSm90ILi2EN4cute5tupleIJNS5_1CILi1EEES8_S8_EEENS6_IJNS7_ILi128EEESA_SA_EEELi128ENS_6half_tEfNS_4arch4Sm90ELb0ELb0ELb1ELb1ELb1ELb0ELb0ELb1ELb1ELb1ELb0ELb0EEENS1_21CollectiveEpilogueFwdISB_S9_SC_SE_Li256ELb1ELb1ELb0ELb0EEENS1_36VarlenDynamicPersistentTileSchedulerILi128ELi128ELi256ELi128ELb0ELb1ELb1ELb0ELb1ELb1EEEEEEEEEvNT_6ParamsE:
        .type           _ZN7cutlass13device_kernelIN5flash11enable_sm90INS1_16FlashAttnFwdSm90INS1_25CollectiveMainloopFwdSm90ILi2EN4cute5tupleIJNS5_1CILi1EEES8_S8_EEENS6_IJNS7_ILi128EEESA_SA_EEELi128ENS_6half_tEfNS_4arch4Sm90ELb0ELb0ELb1ELb1ELb1ELb0ELb0ELb1ELb1ELb1ELb0ELb0EEENS1_21CollectiveEpilogueFwdISB_S9_SC_SE_Li256ELb1ELb1ELb0ELb0EEENS1_36VarlenDynamicPersistentTileSchedulerILi128ELi128ELi256ELi128ELb0ELb1ELb1ELb0ELb1ELb1EEEEEEEEEvNT_6ParamsE,@function
        .size           _ZN7cutlass13device_kernelIN5flash11enable_sm90INS1_16FlashAttnFwdSm90INS1_25CollectiveMainloopFwdSm90ILi2EN4cute5tupleIJNS5_1CILi1EEES8_S8_EEENS6_IJNS7_ILi128EEESA_SA_EEELi128ENS_6half_tEfNS_4arch4Sm90ELb0ELb0ELb1ELb1ELb1ELb0ELb0ELb1ELb1ELb1ELb0ELb0EEENS1_21CollectiveEpilogueFwdISB_S9_SC_SE_Li256ELb1ELb1ELb0ELb0EEENS1_36VarlenDynamicPersistentTileSchedulerILi128ELi128ELi256ELi128ELb0ELb1ELb1ELb0ELb1ELb1EEEEEEEEEvNT_6ParamsE,(.L_x_10 - _ZN7cutlass13device_kernelIN5flash11enable_sm90INS1_16FlashAttnFwdSm90INS1_25CollectiveMainloopFwdSm90ILi2EN4cute5tupleIJNS5_1CILi1EEES8_S8_EEENS6_IJNS7_ILi128EEESA_SA_EEELi128ENS_6half_tEfNS_4arch4Sm90ELb0ELb0ELb1ELb1ELb1ELb0ELb0ELb1ELb1ELb1ELb0ELb0EEENS1_21CollectiveEpilogueFwdISB_S9_SC_SE_Li256ELb1ELb1ELb0ELb0EEENS1_36VarlenDynamicPersistentTileSchedulerILi128ELi128ELi256ELi128ELb0ELb1ELb1ELb0ELb1ELb1EEEEEEEEEvNT_6ParamsE)
        .other          _ZN7cutlass13device_kernelIN5flash11enable_sm90INS1_16FlashAttnFwdSm90INS1_25CollectiveMainloopFwdSm90ILi2EN4cute5tupleIJNS5_1CILi1EEES8_S8_EEENS6_IJNS7_ILi128EEESA_SA_EEELi128ENS_6half_tEfNS_4arch4Sm90ELb0ELb0ELb1ELb1ELb1ELb0ELb0ELb1ELb1ELb1ELb0ELb0EEENS1_21CollectiveEpilogueFwdISB_S9_SC_SE_Li256ELb1ELb1ELb0ELb0EEENS1_36VarlenDynamicPersistentTileSchedulerILi128ELi128ELi256ELi128ELb0ELb1ELb1ELb0ELb1ELb1EEEEEEEEEvNT_6ParamsE,@"STO_CUDA_ENTRY STV_DEFAULT"
_ZN7cutlass13device_kernelIN5flash11enable_sm90INS1_16FlashAttnFwdSm90INS1_25CollectiveMainloopFwdSm90ILi2EN4cute5tupleIJNS5_1CILi1EEES8_S8_EEENS6_IJNS7_ILi128EEESA_SA_EEELi128ENS_6half_tEfNS_4arch4Sm90ELb0ELb0ELb1ELb1ELb1ELb0ELb0ELb1ELb1ELb1ELb0ELb0EEENS1_21CollectiveEpilogueFwdISB_S9_SC_SE_Li256ELb1ELb1ELb0ELb0EEENS1_36VarlenDynamicPersistentTileSchedulerILi128ELi128ELi256ELi128ELb0ELb1ELb1ELb0ELb1ELb1EEEEEEEEEvNT_6ParamsE:
[----:B------:R-:W-:Y:S01]  /*0000*/  LDC R1, c[0x0][0x37c] ;  /* 0x0000df00ff017b82 */ /* 0x000fe20000000800 */
[----:B------:R-:W-:Y:S05]  /*0010*/  EXIT ;  /* 0x000000000000794d */ /* 0x000fea0003800000 */
.L_x_1:
        /* <DEDUP_REMOVED lines=14> */
.L_x_10:


//--------------------- .text._ZN7cutlass13device_kernelIN5flash11enable_sm90INS1_16FlashAttnFwdSm90INS1_25CollectiveMainloopFwdSm90ILi2EN4cute5tupleIJNS5_1CILi1EEES8_S8_EEENS6_IJNS7_ILi128EEESA_SA_EEELi128ENS_6half_tEfNS_4arch4Sm90ELb0ELb0ELb1ELb1ELb1ELb1ELb0ELb1ELb1ELb1ELb0ELb0EEENS1_21CollectiveEpilogueFwdISB_S9_SC_SE_Li256ELb1ELb1ELb0ELb0EEENS1_36VarlenDynamicPersistentTileSchedulerILi128ELi128ELi256ELi128ELb0ELb1ELb1ELb0ELb1ELb1EEEEEEEEEvNT_6ParamsE --------------------------
	.section	.text._ZN7cutlass13device_kernelIN5flash11enable_sm90INS1_16FlashAttnFwdSm90INS1_25CollectiveMainloopFwdSm90ILi2EN4cute5tupleIJNS5_1CILi1EEES8_S8_EEENS6_IJNS7_ILi128EEESA_SA_EEELi128ENS_6half_tEfNS_4arch4Sm90ELb0ELb0ELb1ELb1ELb1ELb1ELb0ELb1ELb1ELb1ELb0ELb0EEENS1_21CollectiveEpilogueFwdISB_S9_SC_SE_Li256ELb1ELb1ELb0ELb0EEENS1_36VarlenDynamicPersistentTileSchedulerILi128ELi128ELi256ELi128ELb0ELb1ELb1ELb0ELb1ELb1EEEEEEEEEvNT_6ParamsE,"ax",@progbits
	.align	128
.text._ZN7cutlass13device_kernelIN5flash11enable_sm90INS1_16FlashAttnFwdSm90INS1_25CollectiveMainloopFwdSm90ILi2EN4cute5tupleIJNS5_1CILi1EEES8_S8_EEENS6_IJNS7_ILi128EEESA_SA_EEELi128ENS_6half_tEfNS_4arch4Sm90ELb0ELb0ELb1ELb1ELb1ELb1ELb0ELb1ELb1ELb1ELb0ELb0EEENS1_21CollectiveEpilogueFwdISB_S9_SC_SE_Li256ELb1ELb1ELb0ELb0EEENS1_36VarlenDynamicPersistentTileSchedulerILi128ELi128ELi256ELi128ELb0ELb1ELb1ELb0ELb1ELb1EEEEEEEEEvNT_6ParamsE:
        .type           _ZN7cutlass13device_kernelIN5flash11enable_sm90INS1_16FlashAttnFwdSm90INS1_25CollectiveMainloopFwdSm90ILi2EN4cute5tupleIJNS5_1CILi1EEES8_S8_EEENS6_IJNS7_ILi128EEESA_SA_EEELi128ENS_6half_tEfNS_4arch4Sm90ELb0ELb0ELb1ELb1ELb1ELb1ELb0ELb1ELb1ELb1ELb0ELb0EEENS1_21CollectiveEpilogueFwdISB_S9_SC_SE_Li256ELb1ELb1ELb0ELb0EEENS1_36VarlenDynamicPersistentTileSchedulerILi128ELi128ELi256ELi128ELb0ELb1ELb1ELb0ELb1ELb1EEEEEEEEEvNT_6ParamsE,@function
        .size           _ZN7cutlass13device_kernelIN5flash11enable_sm90INS1_16FlashAttnFwdSm90INS1_25CollectiveMainloopFwdSm90ILi2EN4cute5tupleIJNS5_1CILi1EEES8_S8_EEENS6_IJNS7_ILi128EEESA_SA_EEELi128ENS_6half_tEfNS_4arch4Sm90ELb0ELb0ELb1ELb1ELb1ELb1ELb0ELb1ELb1ELb1ELb0ELb0EEENS1_21CollectiveEpilogueFwdISB_S9_SC_SE_Li256ELb1ELb1ELb0ELb0EEENS1_36VarlenDynamicPersistentTileSchedulerILi128ELi128ELi256ELi128ELb0ELb1ELb1ELb0ELb1ELb1EEEEEEEEEvNT_6ParamsE,(.L_x_11 - _ZN7cutlass13device_kernelIN5flash11enable_sm90INS1_16FlashAttnFwdSm90INS1_25CollectiveMainloopFwdSm90ILi2EN4cute5tupleIJNS5_1CILi1EEES8_S8_EEENS6_IJNS7_ILi128EEESA_SA_EEELi128ENS_6half_tEfNS_4arch4Sm90ELb0ELb0ELb1ELb1ELb1ELb1ELb0ELb1ELb1ELb1ELb0ELb0EEENS1_21CollectiveEpilogueFwdISB_S9_SC_SE_Li256ELb1ELb1ELb0ELb0EEENS1_36VarlenDynamicPersistentTileSchedulerILi128ELi128ELi256ELi128ELb0ELb1ELb1ELb0ELb1ELb1EEEEEEEEEvNT_6ParamsE)
        .other          _ZN7cutlass13device_kernelIN5flash11enable_sm90INS1_16FlashAttnFwdSm90INS1_25CollectiveMainloopFwdSm90ILi2EN4cute5tupleIJNS5_1CILi1EEES8_S8_EEENS6_IJNS7_ILi128EEESA_SA_EEELi128ENS_6half_tEfNS_4arch4Sm90ELb0ELb0ELb1ELb1ELb1ELb1ELb0ELb1ELb1ELb1ELb0ELb0EEENS1_21CollectiveEpilogueFwdISB_S9_SC_SE_Li256ELb1ELb1ELb0ELb0EEENS1_36VarlenDynamicPersistentTileSchedulerILi128ELi128ELi256ELi128ELb0ELb1ELb1ELb0ELb1ELb1EEEEEEEEEvNT_6ParamsE,@"STO_CUDA_ENTRY STV_DEFAULT"
_ZN7cutlass13device_kernelIN5flash11enable_sm90INS1_16FlashAttnFwdSm90INS1_25CollectiveMainloopFwdSm90ILi2EN4cute5tupleIJNS5_1CILi1EEES8_S8_EEENS6_IJNS7_ILi128EEESA_SA_EEELi128ENS_6half_tEfNS_4arch4Sm90ELb0ELb0ELb1ELb1ELb1ELb1ELb0ELb1ELb1ELb1ELb0ELb0EEENS1_21CollectiveEpilogueFwdISB_S9_SC_SE_Li256ELb1ELb1ELb0ELb0EEENS1_36VarlenDynamicPersistentTileSchedulerILi128ELi128ELi256ELi128ELb0ELb1ELb1ELb0ELb1ELb1EEEEEEEEEvNT_6ParamsE:
[----:B------:R-:W-:Y:S01]  /*0000*/  LDC R1, c[0x0][0x37c] ;  /* 0x0000df00ff017b82 */ /* 0x000fe20000000800 */
[----:B------:R-:W-:Y:S05]  /*0010*/  EXIT ;  /* 0x000000000000794d */ /* 0x000fea0003800000 */
.L_x_2:
        /* <DEDUP_REMOVED lines=14> */
.L_x_11:


//--------------------- .text._ZN7cutlass13device_kernelIN5flash11enable_sm90INS1_16FlashAttnFwdSm90INS1_25CollectiveMainloopFwdSm90ILi2EN4cute5tupleIJNS5_1CILi1EEES8_S8_EEENS6_IJNS7_ILi128EEESA_SA_EEELi128ENS_6half_tEfNS_4arch4Sm90ELb0ELb1ELb1ELb0ELb1ELb0ELb0ELb1ELb1ELb1ELb0ELb0EEENS1_21CollectiveEpilogueFwdISB_S9_SC_SE_Li256ELb0ELb1ELb0ELb0EEENS1_30DynamicPersistentTileSchedulerILi256ELi128ELb0ELb1ELb1EEEEEEEEEvNT_6ParamsE --------------------------
	.section	.text._ZN7cutlass13device_kernelIN5flash11enable_sm90INS1_16FlashAttnFwdSm90INS1_25CollectiveMainloopFwdSm90ILi2EN4cute5tupleIJNS5_1CILi1EEES8_S8_EEENS6_IJNS7_ILi128EEESA_SA_EEELi128ENS_6half_tEfNS_4arch4Sm90ELb0ELb1ELb1ELb0ELb1ELb0ELb0ELb1ELb1ELb1ELb0ELb0EEENS1_21CollectiveEpilogueFwdISB_S9_SC_SE_Li256ELb0ELb1ELb0ELb0EEENS1_30DynamicPersistentTileSchedulerILi256ELi128ELb0ELb1ELb1EEEEEEEEEvNT_6ParamsE,"ax",@progbits
	.align	128
.text._ZN7cutlass13device_kernelIN5flash11enable_sm90INS1_16FlashAttnFwdSm90INS1_25CollectiveMainloopFwdSm90ILi2EN4cute5tupleIJNS5_1CILi1EEES8_S8_EEENS6_IJNS7_ILi128EEESA_SA_EEELi128ENS_6half_tEfNS_4arch4Sm90ELb0ELb1ELb1ELb0ELb1ELb0ELb0ELb1ELb1ELb1ELb0ELb0EEENS1_21CollectiveEpilogueFwdISB_S9_SC_SE_Li256ELb0ELb1ELb0ELb0EEENS1_30DynamicPersistentTileSchedulerILi256ELi128ELb0ELb1ELb1EEEEEEEEEvNT_6ParamsE:
        .type           _ZN7cutlass13device_kernelIN5flash11enable_sm90INS1_16FlashAttnFwdSm90INS1_25CollectiveMainloopFwdSm90ILi2EN4cute5tupleIJNS5_1CILi1EEES8_S8_EEENS6_IJNS7_ILi128EEESA_SA_EEELi128ENS_6half_tEfNS_4arch4Sm90ELb0ELb1ELb1ELb0ELb1ELb0ELb0ELb1ELb1ELb1ELb0ELb0EEENS1_21CollectiveEpilogueFwdISB_S9_SC_SE_Li256ELb0ELb1ELb0ELb0EEENS1_30DynamicPersistentTileSchedulerILi256ELi128ELb0ELb1ELb1EEEEEEEEEvNT_6ParamsE,@function
        .size           _ZN7cutlass13device_kernelIN5flash11enable_sm90INS1_16FlashAttnFwdSm90INS1_25CollectiveMainloopFwdSm90ILi2EN4cute5tupleIJNS5_1CILi1EEES8_S8_EEENS6_IJNS7_ILi128EEESA_SA_EEELi128ENS_6half_tEfNS_4arch4Sm90ELb0ELb1ELb1ELb0ELb1ELb0ELb0ELb1ELb1ELb1ELb0ELb0EEENS1_21CollectiveEpilogueFwdISB_S9_SC_SE_Li256ELb0ELb1ELb0ELb0EEENS1_30DynamicPersistentTileSchedulerILi256ELi128ELb0ELb1ELb1EEEEEEEEEvNT_6ParamsE,(.L_x_12 - _ZN7cutlass13device_kernelIN5flash11enable_sm90INS1_16FlashAttnFwdSm90INS1_25CollectiveMainloopFwdSm90ILi2EN4cute5tupleIJNS5_1CILi1EEES8_S8_EEENS6_IJNS7_ILi128EEESA_SA_EEELi128ENS_6half_tEfNS_4arch4Sm90ELb0ELb1ELb1ELb0ELb1ELb0ELb0ELb1ELb1ELb1ELb0ELb0EEENS1_21CollectiveEpilogueFwdISB_S9_SC_SE_Li256ELb0ELb1ELb0ELb0EEENS1_30DynamicPersistentTileSchedulerILi256ELi128ELb0ELb1ELb1EEEEEEEEEvNT_6ParamsE)
        .other          _ZN7cutlass13device_kernelIN5flash11enable_sm90INS1_16FlashAttnFwdSm90INS1_25CollectiveMainloopFwdSm90ILi2EN4cute5tupleIJNS5_1CILi1EEES8_S8_EEENS6_IJNS7_ILi128EEESA_SA_EEELi128ENS_6half_tEfNS_4arch4Sm90ELb0ELb1ELb1ELb0ELb1ELb0ELb0ELb1ELb1ELb1ELb0ELb0EEENS1_21CollectiveEpilogueFwdISB_S9_SC_SE_Li256ELb0ELb1ELb0ELb0EEENS1_30DynamicPersistentTileSchedulerILi256ELi128ELb0ELb1ELb1EEEEEEEEEvNT_6ParamsE,@"STO_CUDA_ENTRY STV_DEFAULT"
_ZN7cutlass13device_kernelIN5flash11enable_sm90INS1_16FlashAttnFwdSm90INS1_25CollectiveMainloopFwdSm90ILi2EN4cute5tupleIJNS5_1CILi1EEES8_S8_EEENS6_IJNS7_ILi128EEESA_SA_EEELi128ENS_6half_tEfNS_4arch4Sm90ELb0ELb1ELb1ELb0ELb1ELb0ELb0ELb1ELb1ELb1ELb0ELb0EEENS1_21CollectiveEpilogueFwdISB_S9_SC_SE_Li256ELb0ELb1ELb0ELb0EEENS1_30DynamicPersistentTileSchedulerILi256ELi128ELb0ELb1ELb1EEEEEEEEEvNT_6ParamsE:
[----:B------:R-:W-:Y:S01]  /*0000*/  LDC R1, c[0x0][0x37c] ;  /* 0x0000df00ff017b82 */ /* 0x000fe20000000800 */
[----:B------:R-:W-:Y:S05]  /*0010*/  EXIT ;  /* 0x000000000000794d */ /* 0x000fea0003800000 */
.L_x_3:
        /* <DEDUP_REMOVED lines=14> */
.L_x_12:


//--------------------- .text._ZN7cutlass13device_kernelIN5flash11enable_sm90INS1_16FlashAttnFwdSm90INS1_25CollectiveMainloopFwdSm90ILi2EN4cute5tupleIJNS5_1CILi1EEES8_S8_EEENS6_IJNS7_ILi128EEESA_SA_EEELi128ENS_6half_tEfNS_4arch4Sm90ELb0ELb1ELb1ELb1ELb1ELb0ELb0ELb1ELb1ELb1ELb0ELb0EEENS1_21CollectiveEpilogueFwdISB_S9_SC_SE_Li256ELb1ELb1ELb0ELb0EEENS1_36VarlenDynamicPersistentTileSchedulerILi128ELi128ELi256ELi128ELb0ELb1ELb1ELb1ELb0ELb1EEEEEEEEEvNT_6ParamsE --------------------------
	.section	.text._ZN7cutlass13device_kernelIN5flash11enable_sm90INS1_16FlashAttnFwdSm90INS1_25CollectiveMainloopFwdSm90ILi2EN4cute5tupleIJNS5_1CILi1EEES8_S8_EEENS6_IJNS7_ILi128EEESA_SA_EEELi128ENS_6half_tEfNS_4arch4Sm90ELb0ELb1ELb1ELb1ELb1ELb0ELb0ELb1ELb1ELb1ELb0ELb0EEENS1_21CollectiveEpilogueFwdISB_S9_SC_SE_Li256ELb1ELb1ELb0ELb0EEENS1_36VarlenDynamicPersistentTileSchedulerILi128ELi128ELi256ELi128ELb0ELb1ELb1ELb1ELb0ELb1EEEEEEEEEvNT_6ParamsE,"ax",@progbits
	.align	128
.text._ZN7cutlass13device_kernelIN5flash11enable_sm90INS1_16FlashAttnFwdSm90INS1_25CollectiveMainloopFwdSm90ILi2EN4cute5tupleIJNS5_1CILi1EEES8_S8_EEENS6_IJNS7_ILi128EEESA_SA_EEELi128ENS_6half_tEfNS_4arch4Sm90ELb0ELb1ELb1ELb1ELb1ELb0ELb0ELb1ELb1ELb1ELb0ELb0EEENS1_21CollectiveEpilogueFwdISB_S9_SC_SE_Li256ELb1ELb1ELb0ELb0EEENS1_36VarlenDynamicPersistentTileSchedulerILi128ELi128ELi256ELi128ELb0ELb1ELb1ELb1ELb0ELb1EEEEEEEEEvNT_6ParamsE:
        .type           _ZN7cutlass13device_kernelIN5flash11enable_sm90INS1_16FlashAttnFwdSm90INS1_25CollectiveMainloopFwdSm90ILi2EN4cute5tupleIJNS5_1CILi1EEES8_S8_EEENS6_IJNS7_ILi128EEESA_SA_EEELi128ENS_6half_tEfNS_4arch4Sm90ELb0ELb1ELb1ELb1ELb1ELb0ELb0ELb1ELb1ELb1ELb0ELb0EEENS1_21CollectiveEpilogueFwdISB_S9_SC_SE_Li256ELb1ELb1ELb0ELb0EEENS1_36VarlenDynamicPersistentTileSchedulerILi128ELi128ELi256ELi128ELb0ELb1ELb1ELb1ELb0ELb1EEEEEEEEEvNT_6ParamsE,@function
        .size           _ZN7cutlass13device_kernelIN5flash11enable_sm90INS1_16FlashAttnFwdSm90INS1_25CollectiveMainloopFwdSm90ILi2EN4cute5tupleIJNS5_1CILi1EEES8_S8_EEENS6_IJNS7_ILi128EEESA_SA_EEELi128ENS_6half_tEfNS_4arch4Sm90ELb0ELb1ELb1ELb1ELb1ELb0ELb0ELb1ELb1ELb1ELb0ELb0EEENS1_21CollectiveEpilogueFwdISB_S9_SC_SE_Li256ELb1ELb1ELb0ELb0EEENS1_36VarlenDynamicPersistentTileSchedulerILi128ELi128ELi256ELi128ELb0ELb1ELb1ELb1ELb0ELb1EEEEEEEEEvNT_6ParamsE,(.L_x_13 - _ZN7cutlass13device_kernelIN5flash11enable_sm90INS1_16FlashAttnFwdSm90INS1_25CollectiveMainloopFwdSm90ILi2EN4cute5tupleIJNS5_1CILi1EEES8_S8_EEENS6_IJNS7_ILi128EEESA_SA_EEELi128ENS_6half_tEfNS_4arch4Sm90ELb0ELb1ELb1ELb1ELb1ELb0ELb0ELb1ELb1ELb1ELb0ELb0EEENS1_21CollectiveEpilogueFwdISB_S9_SC_SE_Li256ELb1ELb1ELb0ELb0EEENS1_36VarlenDynamicPersistentTileSchedulerILi128ELi128ELi256ELi128ELb0ELb1ELb1ELb1ELb0ELb1EEEEEEEEEvNT_6ParamsE)
        .other          _ZN7cutlass13device_kernelIN5flash11enable_sm90INS1_16FlashAttnFwdSm90INS1_25CollectiveMainloopFwdSm90ILi2EN4cute5tupleIJNS5_1CILi1EEES8_S8_EEENS6_IJNS7_ILi128EEESA_SA_EEELi128ENS_6half_tEfNS_4arch4Sm90ELb0ELb1ELb1ELb1ELb1ELb0ELb0ELb1ELb1ELb1ELb0ELb0EEENS1_21CollectiveEpilogueFwdISB_S9_SC_SE_Li256ELb1ELb1ELb0ELb0EEENS1_36VarlenDynamicPersistentTileSchedulerILi128ELi128ELi256ELi128ELb0ELb1ELb1ELb1ELb0ELb1EEEEEEEEEvNT_6ParamsE,@"STO_CUDA_ENTRY STV_DEFAULT"
_ZN7cutlass13device_kernelIN5flash11enable_sm90INS1_16FlashAttnFwdSm90INS1_25CollectiveMainloopFwdSm90ILi2EN4cute5tupleIJNS5_1CILi1EEES8_S8_EEENS6_IJNS7_ILi128EEESA_SA_EEELi128ENS_6half_tEfNS_4arch4Sm90ELb0ELb1ELb1ELb1ELb1ELb0ELb0ELb1ELb1ELb1ELb0ELb0EEENS1_21CollectiveEpilogueFwdISB_S9_SC_SE_Li256ELb1ELb1ELb0ELb0EEENS1_36VarlenDynamicPersistentTileSchedulerILi128ELi128ELi256ELi128ELb0ELb1ELb1ELb1ELb0ELb1EEEEEEEEEvNT_6ParamsE:
[----:B------:R-:W-:Y:S01]  /*0000*/  LDC R1, c[0x0][0x37c] ;  /* 0x0000df00ff017b82 */ /* 0x000fe20000000800 */
[----:B------:R-:W-:Y:S05]  /*0010*/  EXIT ;  /* 0x000000000000794d */ /* 0x000fea0003800000 */
.L_x_4:
        /* <DEDUP_REMOVED lines=14> */
.L_x_13:


//--------------------- .text._ZN7cutlass13device_kernelIN5flash11enable_sm90INS1_16FlashAttnFwdSm90INS1_25CollectiveMainloopFwdSm90ILi2EN4cute5tupleIJNS5_1CILi1EEES8_S8_EEENS6_IJNS7_ILi128EEESA_SA_EEELi128ENS_6half_tEfNS_4arch4Sm90ELb0ELb1ELb1ELb1ELb1ELb1ELb0ELb1ELb1ELb1ELb0ELb0EEENS1_21CollectiveEpilogueFwdISB_S9_SC_SE_Li256ELb1ELb1ELb0ELb0EEENS1_36VarlenDynamicPersistentTileSchedulerILi128ELi128ELi256ELi128ELb0ELb1ELb1ELb1ELb0ELb1EEEEEEEEEvNT_6ParamsE --------------------------
	.section	.text._ZN7cutlass13device_kernelIN5flash11enable_sm90INS1_16FlashAttnFwdSm90INS1_25CollectiveMainloopFwdSm90ILi2EN4cute5tupleIJNS5_1CILi1EEES8_S8_EEENS6_IJNS7_ILi128EEESA_SA_EEELi128ENS_6half_tEfNS_4arch4Sm90ELb0ELb1ELb1ELb1ELb1ELb1ELb0ELb1ELb1ELb1ELb0ELb0EEENS1_21CollectiveEpilogueFwdISB_S9_SC_SE_Li256ELb1ELb1ELb0ELb0EEENS1_36VarlenDynamicPersistentTileSchedulerILi128ELi128ELi256ELi128ELb0ELb1ELb1ELb1ELb0ELb1EEEEEEEEEvNT_6ParamsE,"ax",@progbits
	.align	128
.text._ZN7cutlass13device_kernelIN5flash11enable_sm90INS1_16FlashAttnFwdSm90INS1_25CollectiveMainloopFwdSm90ILi2EN4cute5tupleIJNS5_1CILi1EEES8_S8_EEENS6_IJNS7_ILi128EEESA_SA_EEELi128ENS_6half_tEfNS_4arch4Sm90ELb0ELb1ELb1ELb1ELb1ELb1ELb0ELb1ELb1ELb1ELb0ELb0EEENS1_21CollectiveEpilogueFwdISB_S9_SC_SE_Li256ELb1ELb1ELb0ELb0EEENS1_36VarlenDynamicPersistentTileSchedulerILi128ELi128ELi256ELi128ELb0ELb1ELb1ELb1ELb0ELb1EEEEEEEEEvNT_6ParamsE:
        .type           _ZN7cutlass13device_kernelIN5flash11enable_sm90INS1_16FlashAttnFwdSm90INS1_25CollectiveMainloopFwdSm90ILi2EN4cute5tupleIJNS5_1CILi1EEES8_S8_EEENS6_IJNS7_ILi128EEESA_SA_EEELi128ENS_6half_tEfNS_4arch4Sm90ELb0ELb1ELb1ELb1ELb1ELb1ELb0ELb1ELb1ELb1ELb0ELb0EEENS1_21CollectiveEpilogueFwdISB_S9_SC_SE_Li256ELb1ELb1ELb0ELb0EEENS1_36VarlenDynamicPersistentTileSchedulerILi128ELi128ELi256ELi128ELb0ELb1ELb1ELb1ELb0ELb1EEEEEEEEEvNT_6ParamsE,@function
        .size           _ZN7cutlass13device_kernelIN5flash11enable_sm90INS1_16FlashAttnFwdSm90INS1_25CollectiveMainloopFwdSm90ILi2EN4cute5tupleIJNS5_1CILi1EEES8_S8_EEENS6_IJNS7_ILi128EEESA_SA_EEELi128ENS_6half_tEfNS_4arch4Sm90ELb0ELb1ELb1ELb1ELb1ELb1ELb0ELb1ELb1ELb1ELb0ELb0EEENS1_21CollectiveEpilogueFwdISB_S9_SC_SE_Li256ELb1ELb1ELb0ELb0EEENS1_36VarlenDynamicPersistentTileSchedulerILi128ELi128ELi256ELi128ELb0ELb1ELb1ELb1ELb0ELb1EEEEEEEEEvNT_6ParamsE,(.L_x_14 - _ZN7cutlass13device_kernelIN5flash11enable_sm90INS1_16FlashAttnFwdSm90INS1_25CollectiveMainloopFwdSm90ILi2EN4cute5tupleIJNS5_1CILi1EEES8_S8_EEENS6_IJNS7_ILi128EEESA_SA_EEELi128ENS_6half_tEfNS_4arch4Sm90ELb0ELb1ELb1ELb1ELb1ELb1ELb0ELb1ELb1ELb1ELb0ELb0EEENS1_21CollectiveEpilogueFwdISB_S9_SC_SE_Li256ELb1ELb1ELb0ELb0EEENS1_36VarlenDynamicPersistentTileSchedulerILi128ELi128ELi256ELi128ELb0ELb1ELb1ELb1ELb0ELb1EEEEEEEEEvNT_6ParamsE)
        .other          _ZN7cutlass13device_kernelIN5flash11enable_sm90INS1_16FlashAttnFwdSm90INS1_25CollectiveMainloopFwdSm90ILi2EN4cute5tupleIJNS5_1CILi1EEES8_S8_EEENS6_IJNS7_ILi128EEESA_SA_EEELi128ENS_6half_tEfNS_4arch4Sm90ELb0ELb1ELb1ELb1ELb1ELb1ELb0ELb1ELb1ELb1ELb0ELb0EEENS1_21CollectiveEpilogueFwdISB_S9_SC_SE_Li256ELb1ELb1ELb0ELb0EEENS1_36VarlenDynamicPersistentTileSchedulerILi128ELi128ELi256ELi128ELb0ELb1ELb1ELb1ELb0ELb1EEEEEEEEEvNT_6ParamsE,@"STO_CUDA_ENTRY STV_DEFAULT"
_ZN7cutlass13device_kernelIN5flash11enable_sm90INS1_16FlashAttnFwdSm90INS1_25CollectiveMainloopFwdSm90ILi2EN4cute5tupleIJNS5_1CILi1EEES8_S8_EEENS6_IJNS7_ILi128EEESA_SA_EEELi128ENS_6half_tEfNS_4arch4Sm90ELb0ELb1ELb1ELb1ELb1ELb1ELb0ELb1ELb1ELb1ELb0ELb0EEENS1_21CollectiveEpilogueFwdISB_S9_SC_SE_Li256ELb1ELb1ELb0ELb0EEENS1_36VarlenDynamicPersistentTileSchedulerILi128ELi128ELi256ELi128ELb0ELb1ELb1ELb1ELb0ELb1EEEEEEEEEvNT_6ParamsE:
[----:B------:R-:W-:Y:S01]  /*0000*/  LDC R1, c[0x0][0x37c] ;  /* 0x0000df00ff017b82 */ /* 0x000fe20000000800 */
[----:B------:R-:W-:Y:S05]  /*0010*/  EXIT ;  /* 0x000000000000794d */ /* 0x000fea0003800000 */
.L_x_5:
        /* <DEDUP_REMOVED lines=14> */
.L_x_14:


//--------------------- .text._ZN7cutlass13device_kernelIN5flash11enable_sm90INS1_16FlashAttnFwdSm90INS1_25CollectiveMainloopFwdSm90ILi2EN4cute5tupleIJNS5_1CILi1EEES8_S8_EEENS6_IJNS7_ILi128EEESA_SA_EEELi128ENS_6half_tEfNS_4arch4Sm90ELb1ELb0ELb1ELb0ELb1ELb0ELb0ELb1ELb1ELb1ELb0ELb0EEENS1_21CollectiveEpilogueFwdISB_S9_SC_SE_Li256ELb0ELb1ELb0ELb0EEENS1_30DynamicPersistentTileSchedulerILi256ELi128ELb0ELb1ELb1EEEEEEEEEvNT_6ParamsE --------------------------
	.section	.text._ZN7cutlass13device_kernelIN5flash11enable_sm90INS1_16FlashAttnFwdSm90INS1_25CollectiveMainloopFwdSm90ILi2EN4cute5tupleIJNS5_1CILi1EEES8_S8_EEENS6_IJNS7_ILi128EEESA_SA_EEELi128ENS_6half_tEfNS_4arch4Sm90ELb1ELb0ELb1ELb0ELb1ELb0ELb0ELb1ELb1ELb1ELb0ELb0EEENS1_21CollectiveEpilogueFwdISB_S9_SC_SE_Li256ELb0ELb1ELb0ELb0EEENS1_30DynamicPersistentTileSchedulerILi256ELi128ELb0ELb1ELb1EEEEEEEEEvNT_6ParamsE,"ax",@progbits
	.align	128
.text._ZN7cutlass13device_kernelIN5flash11enable_sm90INS1_16FlashAttnFwdSm90INS1_25CollectiveMainloopFwdSm90ILi2EN4cute5tupleIJNS5_1CILi1EEES8_S8_EEENS6_IJNS7_ILi128EEESA_SA_EEELi128ENS_6half_tEfNS_4arch4Sm90ELb1ELb0ELb1ELb0ELb1ELb0ELb0ELb1ELb1ELb1ELb0ELb0EEENS1_21CollectiveEpilogueFwdISB_S9_SC_SE_Li256ELb0ELb1ELb0ELb0EEENS1_30DynamicPersistentTileSchedulerILi256ELi128ELb0ELb1ELb1EEEEEEEEEvNT_6ParamsE:
        .type           _ZN7cutlass13device_kernelIN5flash11enable_sm90INS1_16FlashAttnFwdSm90INS1_25CollectiveMainloopFwdSm90ILi2EN4cute5tupleIJNS5_1CILi1EEES8_S8_EEENS6_IJNS7_ILi128EEESA_SA_EEELi128ENS_6half_tEfNS_4arch4Sm90ELb1ELb0ELb1ELb0ELb1ELb0ELb0ELb1ELb1ELb1ELb0ELb0EEENS1_21CollectiveEpilogueFwdISB_S9_SC_SE_Li256ELb0ELb1ELb0ELb0EEENS1_30DynamicPersistentTileSchedulerILi256ELi128ELb0ELb1ELb1EEEEEEEEEvNT_6ParamsE,@function
        .size           _ZN7cutlass13device_kernelIN5flash11enable_sm90INS1_16FlashAttnFwdSm90INS1_25CollectiveMainloopFwdSm90ILi2EN4cute5tupleIJNS5_1CILi1EEES8_S8_EEENS6_IJNS7_ILi128EEESA_SA_EEELi128ENS_6half_tEfNS_4arch4Sm90ELb1ELb0ELb1ELb0ELb1ELb0ELb0ELb1ELb1ELb1ELb0ELb0EEENS1_21CollectiveEpilogueFwdISB_S9_SC_SE_Li256ELb0ELb1ELb0ELb0EEENS1_30DynamicPersistentTileSchedulerILi256ELi128ELb0ELb1ELb1EEEEEEEEEvNT_6ParamsE,(.L_x_15 - _ZN7cutlass13device_kernelIN5flash11enable_sm90INS1_16FlashAttnFwdSm90INS1_25CollectiveMainloopFwdSm90ILi2EN4cute5tupleIJNS5_1CILi1EEES8_S8_EEENS6_IJNS7_ILi128EEESA_SA_EEELi128ENS_6half_tEfNS_4arch4Sm90ELb1ELb0ELb1ELb0ELb1ELb0ELb0ELb1ELb1ELb1ELb0ELb0EEENS1_21CollectiveEpilogueFwdISB_S9_SC_SE_Li256ELb0ELb1ELb0ELb0EEENS1_30DynamicPersistentTileSchedulerILi256ELi128ELb0ELb1ELb1EEEEEEEEEvNT_6ParamsE)
        .other          _ZN7cutlass13device_kernelIN5flash11enable_sm90INS1_16FlashAttnFwdSm90INS1_25CollectiveMainloopFwdSm90ILi2EN4cute5tupleIJNS5_1CILi1EEES8_S8_EEENS6_IJNS7_ILi128EEESA_SA_EEELi128ENS_6half_tEfNS_4arch4Sm90ELb1ELb0ELb1ELb0ELb1ELb0ELb0ELb1ELb1ELb1ELb0ELb0EEENS1_21CollectiveEpilogueFwdISB_S9_SC_SE_Li256ELb0ELb1ELb0ELb0EEENS1_30DynamicPersistentTileSchedulerILi256ELi128ELb0ELb1ELb1EEEEEEEEEvNT_6ParamsE,@"STO_CUDA_ENTRY STV_DEFAULT"
_ZN7cutlass13device_kernelIN5flash11enable_sm90INS1_16FlashAttnFwdSm90INS1_25CollectiveMainloopFwdSm90ILi2EN4cute5tupleIJNS5_1CILi1EEES8_S8_EEENS6_IJNS7_ILi128EEESA_SA_EEELi128ENS_6half_tEfNS_4arch4Sm90ELb1ELb0ELb1ELb0ELb1ELb0ELb0ELb1ELb1ELb1ELb0ELb0EEENS1_21CollectiveEpilogueFwdISB_S9_SC_SE_Li256ELb0ELb1ELb0ELb0EEENS1_30DynamicPersistentTileSchedulerILi256ELi128ELb0ELb1ELb1EEEEEEEEEvNT_6ParamsE:
[----:B------:R-:W-:Y:S01]  /*0000*/  LDC R1, c[0x0][0x37c] ;  /* 0x0000df00ff017b82 */ /* 0x000fe20000000800 */
[----:B------:R-:W-:Y:S05]  /*0010*/  EXIT ;  /* 0x000000000000794d */ /* 0x000fea0003800000 */
.L_x_6:
        /* <DEDUP_REMOVED lines=14> */
.L_x_15:


//--------------------- .text._ZN7cutlass13device_kernelIN5flash11enable_sm90INS1_16FlashAttnFwdSm90INS1_25CollectiveMainloopFwdSm90ILi2EN4cute5tupleIJNS5_1CILi1EEES8_S8_EEENS6_IJNS7_ILi128EEESA_SA_EEELi128ENS_6half_tEfNS_4arch4Sm90ELb1ELb0ELb1ELb1ELb1ELb0ELb0ELb1ELb1ELb1ELb0ELb0EEENS1_21CollectiveEpilogueFwdISB_S9_SC_SE_Li256ELb1ELb1ELb0ELb0EEENS1_36VarlenDynamicPersistentTileSchedulerILi128ELi128ELi256ELi128ELb0ELb1ELb1ELb1ELb1ELb1EEEEEEEEEvNT_6ParamsE --------------------------
	.section	.text._ZN7cutlass13device_kernelIN5flash11enable_sm90INS1_16FlashAttnFwdSm90INS1_25CollectiveMainloopFwdSm90ILi2EN4cute5tupleIJNS5_1CILi1EEES8_S8_EEENS6_IJNS7_ILi128EEESA_SA_EEELi128ENS_6half_tEfNS_4arch4Sm90ELb1ELb0ELb1ELb1ELb1ELb0ELb0ELb1ELb1ELb1ELb0ELb0EEENS1_21CollectiveEpilogueFwdISB_S9_SC_SE_Li256ELb1ELb1ELb0ELb0EEENS1_36VarlenDynamicPersistentTileSchedulerILi128ELi128ELi256ELi128ELb0ELb1ELb1ELb1ELb1ELb1EEEEEEEEEvNT_6ParamsE,"ax",@progbits
	.align	128
.text._ZN7cutlass13device_kernelIN5flash11enable_sm90INS1_16FlashAttnFwdSm90INS1_25CollectiveMainloopFwdSm90ILi2EN4cute5tupleIJNS5_1CILi1EEES8_S8_EEENS6_IJNS7_ILi128EEESA_SA_EEELi128ENS_6half_tEfNS_4arch4Sm90ELb1ELb0ELb1ELb1ELb1ELb0ELb0ELb1ELb1ELb1ELb0ELb0EEENS1_21CollectiveEpilogueFwdISB_S9_SC_SE_Li256ELb1ELb1ELb0ELb0EEENS1_36VarlenDynamicPersistentTileSchedulerILi128ELi128ELi256ELi128ELb0ELb1ELb1ELb1ELb1ELb1EEEEEEEEEvNT_6ParamsE:
        .type           _ZN7cutlass13device_kernelIN5flash11enable_sm90INS1_16FlashAttnFwdSm90INS1_25CollectiveMainloopFwdSm90ILi2EN4cute5tupleIJNS5_1CILi1EEES8_S8_EEENS6_IJNS7_ILi128EEESA_SA_EEELi128ENS_6half_tEfNS_4arch4Sm90ELb1ELb0ELb1ELb1ELb1ELb0ELb0ELb1ELb1ELb1ELb0ELb0EEENS1_21CollectiveEpilogueFwdISB_S9_SC_SE_Li256ELb1ELb1ELb0ELb0EEENS1_36VarlenDynamicPersistentTileSchedulerILi128ELi128ELi256ELi128ELb0ELb1ELb1ELb1ELb1ELb1EEEEEEEEEvNT_6ParamsE,@function
        .size           _ZN7cutlass13device_kernelIN5flash11enable_sm90INS1_16FlashAttnFwdSm90INS1_25CollectiveMainloopFwdSm90ILi2EN4cute5tupleIJNS5_1CILi1EEES8_S8_EEENS6_IJNS7_ILi128EEESA_SA_EEELi128ENS_6half_tEfNS_4arch4Sm90ELb1ELb0ELb1ELb1ELb1ELb0ELb0ELb1ELb1ELb1ELb0ELb0EEENS1_21CollectiveEpilogueFwdISB_S9_SC_SE_Li256ELb1ELb1ELb0ELb0EEENS1_36VarlenDynamicPersistentTileSchedulerILi128ELi128ELi256ELi128ELb0ELb1ELb1ELb1ELb1ELb1EEEEEEEEEvNT_6ParamsE,(.L_x_16 - _ZN7cutlass13device_kernelIN5flash11enable_sm90INS1_16FlashAttnFwdSm90INS1_25CollectiveMainloopFwdSm90ILi2EN4cute5tupleIJNS5_1CILi1EEES8_S8_EEENS6_IJNS7_ILi128EEESA_SA_EEELi128ENS_6half_tEfNS_4arch4Sm90ELb1ELb0ELb1ELb1ELb1ELb0ELb0ELb1ELb1ELb1ELb0ELb0EEENS1_21CollectiveEpilogueFwdISB_S9_SC_SE_Li256ELb1ELb1ELb0ELb0EEENS1_36VarlenDynamicPersistentTileSchedulerILi128ELi128ELi256ELi128ELb0ELb1ELb1ELb1ELb1ELb1EEEEEEEEEvNT_6ParamsE)
        .other          _ZN7cutlass13device_kernelIN5flash11enable_sm90INS1_16FlashAttnFwdSm90INS1_25CollectiveMainloopFwdSm90ILi2EN4cute5tupleIJNS5_1CILi1EEES8_S8_EEENS6_IJNS7_ILi128EEESA_SA_EEELi128ENS_6half_tEfNS_4arch4Sm90ELb1ELb0ELb1ELb1ELb1ELb0ELb0ELb1ELb1ELb1ELb0ELb0EEENS1_21CollectiveEpilogueFwdISB_S9_SC_SE_Li256ELb1ELb1ELb0ELb0EEENS1_36VarlenDynamicPersistentTileSchedulerILi128ELi128ELi256ELi128ELb0ELb1ELb1ELb1ELb1ELb1EEEEEEEEEvNT_6ParamsE,@"STO_CUDA_ENTRY STV_DEFAULT"
_ZN7cutlass13device_kernelIN5flash11enable_sm90INS1_16FlashAttnFwdSm90INS1_25CollectiveMainloopFwdSm90ILi2EN4cute5tupleIJNS5_1CILi1EEES8_S8_EEENS6_IJNS7_ILi128EEESA_SA_EEELi128ENS_6half_tEfNS_4arch4Sm90ELb1ELb0ELb1ELb1ELb1ELb0ELb0ELb1ELb1ELb1ELb0ELb0EEENS1_21CollectiveEpilogueFwdISB_S9_SC_SE_Li256ELb1ELb1ELb0ELb0EEENS1_36VarlenDynamicPersistentTileSchedulerILi128ELi128ELi256ELi128ELb0ELb1ELb1ELb1ELb1ELb1EEEEEEEEEvNT_6ParamsE:
[----:B------:R-:W-:Y:S01]  /*0000*/  LDC R1, c[0x0][0x37c] ;  /* 0x0000df00ff017b82 */ /* 0x000fe20000000800 */
[----:B------:R-:W-:Y:S05]  /*0010*/  EXIT ;  /* 0x000000000000794d */ /* 0x000fea0003800000 */
.L_x_7:
        /* <DEDUP_REMOVED lines=14> */
.L_x_16:


//--------------------- .text._ZN7cutlass13device_kernelIN5flash11enable_sm90INS1_16FlashAttnFwdSm90INS1_25CollectiveMainloopFwdSm90ILi2EN4cute5tupleIJNS5_1CILi1EEES8_S8_EEENS6_IJNS7_ILi128EEESA_SA_EEELi128ENS_6half_tEfNS_4arch4Sm90ELb1ELb0ELb1ELb1ELb1ELb1ELb0ELb1ELb1ELb1ELb0ELb0EEENS1_21CollectiveEpilogueFwdISB_S9_SC_SE_Li256ELb1ELb1ELb0ELb0EEENS1_36VarlenDynamicPersistentTileSchedulerILi128ELi128ELi256ELi128ELb0ELb1ELb1ELb1ELb1ELb1EEEEEEEEEvNT_6ParamsE --------------------------
	.section	.text._ZN7cutlass13device_kernelIN5flash11enable_sm90INS1_16FlashAttnFwdSm90INS1_25CollectiveMainloopFwdSm90ILi2EN4cute5tupleIJNS5_1CILi1EEES8_S8_EEENS6_IJNS7_ILi128EEESA_SA_EEELi128ENS_6half_tEfNS_4arch4Sm90ELb1ELb0ELb1ELb1ELb1ELb1ELb0ELb1ELb1ELb1ELb0ELb0EEENS1_21CollectiveEpilogueFwdISB_S9_SC_SE_Li256ELb1ELb1ELb0ELb0EEENS1_36VarlenDynamicPersistentTileSchedulerILi128ELi128ELi256ELi128ELb0ELb1ELb1ELb1ELb1ELb1EEEEEEEEEvNT_6ParamsE,"ax",@progbits
	.align	128
.text._ZN7cutlass13device_kernelIN5flash11enable_sm90INS1_16FlashAttnFwdSm90INS1_25CollectiveMainloopFwdSm90ILi2EN4cute5tupleIJNS5_1CILi1EEES8_S8_EEENS6_IJNS7_ILi128EEESA_SA_EEELi128ENS_6half_tEfNS_4arch4Sm90ELb1ELb0ELb1ELb1ELb1ELb1ELb0ELb1ELb1ELb1ELb0ELb0EEENS1_21CollectiveEpilogueFwdISB_S9_SC_SE_Li256ELb1ELb1ELb0ELb0EEENS1_36VarlenDynamicPersistentTileSchedulerILi128ELi128ELi256ELi128ELb0ELb1ELb1ELb1ELb1ELb1EEEEEEEEEvNT_6ParamsE:
        .type           _ZN7cutlass13device_kernelIN5flash11enable_sm90INS1_16FlashAttnFwdSm90INS1_25CollectiveMainloopFwdSm90ILi2EN4cute5tupleIJNS5_1CILi1EEES8_S8_EEENS6_IJNS7_ILi128EEESA_SA_EEELi128ENS_6half_tEfNS_4arch4Sm90ELb1ELb0ELb1ELb1ELb1ELb1ELb0ELb1ELb1ELb1ELb0ELb0EEENS1_21CollectiveEpilogueFwdISB_S9_SC_SE_Li256ELb1ELb1ELb0ELb0EEENS1_36VarlenDynamicPersistentTileSchedulerILi128ELi128ELi256ELi128ELb0ELb1ELb1ELb1ELb1ELb1EEEEEEEEEvNT_6ParamsE,@function
        .size           _ZN7cutlass13device_kernelIN5flash11enable_sm90INS1_16FlashAttnFwdSm90INS1_25CollectiveMainloopFwdSm90ILi2EN4cute5tupleIJNS5_1CILi1EEES8_S8_EEENS6_IJNS7_ILi128EEESA_SA_EEELi128ENS_6half_tEfNS_4arch4Sm90ELb1ELb0ELb1ELb1ELb1ELb1ELb0ELb1ELb1ELb1ELb0ELb0EEENS1_21CollectiveEpilogueFwdISB_S9_SC_SE_Li256ELb1ELb1ELb0ELb0EEENS1_36VarlenDynamicPersistentTileSchedulerILi128ELi128ELi256ELi128ELb0ELb1ELb1ELb1ELb1ELb1EEEEEEEEEvNT_6ParamsE,(.L_x_17 - _ZN7cutlass13device_kernelIN5flash11enable_sm90INS1_16FlashAttnFwdSm90INS1_25CollectiveMainloopFwdSm90ILi2EN4cute5tupleIJNS5_1CILi1EEES8_S8_EEENS6_IJNS7_ILi128EEESA_SA_EEELi128ENS_6half_tEfNS_4arch4Sm90ELb1ELb0ELb1ELb1ELb1ELb1ELb0ELb1ELb1ELb1ELb0ELb0EEENS1_21CollectiveEpilogueFwdISB_S9_SC_SE_Li256ELb1ELb1ELb0ELb0EEENS1_36VarlenDynamicPersistentTileSchedulerILi128ELi128ELi256ELi128ELb0ELb1ELb1ELb1ELb1ELb1EEEEEEEEEvNT_6ParamsE)
        .other          _ZN7cutlass13device_kernelIN5flash11enable_sm90INS1_16FlashAttnFwdSm90INS1_25CollectiveMainloopFwdSm90ILi2EN4cute5tupleIJNS5_1CILi1EEES8_S8_EEENS6_IJNS7_ILi128EEESA_SA_EEELi128ENS_6half_tEfNS_4arch4Sm90ELb1ELb0ELb1ELb1ELb1ELb1ELb0ELb1ELb1ELb1ELb0ELb0EEENS1_21CollectiveEpilogueFwdISB_S9_SC_SE_Li256ELb1ELb1ELb0ELb0EEENS1_36VarlenDynamicPersistentTileSchedulerILi128ELi128ELi256ELi128ELb0ELb1ELb1ELb1ELb1ELb1EEEEEEEEEvNT_6ParamsE,@"STO_CUDA_ENTRY STV_DEFAULT"
_ZN7cutlass13device_kernelIN5flash11enable_sm90INS1_16FlashAttnFwdSm90INS1_25CollectiveMainloopFwdSm90ILi2EN4cute5tupleIJNS5_1CILi1EEES8_S8_EEENS6_IJNS7_ILi128EEESA_SA_EEELi128ENS_6half_tEfNS_4arch4Sm90ELb1ELb0ELb1ELb1ELb1ELb1ELb0ELb1ELb1ELb1ELb0ELb0EEENS1_21CollectiveEpilogueFwdISB_S9_SC_SE_Li256ELb1ELb1ELb0ELb0EEENS1_36VarlenDynamicPersistentTileSchedulerILi128ELi128ELi256ELi128ELb0ELb1ELb1ELb1ELb1ELb1EEEEEEEEEvNT_6ParamsE:
[----:B------:R-:W-:Y:S01]  /*0000*/  LDC R1, c[0x0][0x37c] ;  /* 0x0000df00ff017b82 */ /* 0x000fe20000000800 */
[----:B------:R-:W-:Y:S05]  /*0010*/  EXIT ;  /* 0x000000000000794d */ /* 0x000fea0003800000 */
.L_x_8:
        /* <DEDUP_REMOVED lines=14> */
.L_x_17:


//--------------------- .nv.shared.reserved.0     --------------------------
	.section	.nv.shared.reserved.0,"aw",@nobits
	.weak		__nv_reservedSMEM_offset_0_alias
	.size		__nv_reservedSMEM_offset_0_alias, 0, 64
	.other		__nv_reservedSMEM_offset_0_alias,@"STO_CUDA_RESERVED_SHARED STV_DEFAULT"
__nv_reservedSMEM_offset_0_alias:
	.zero		0
	.zero		64


//--------------------- .nv.global                --------------------------
	.section	.nv.global,"aw",@nobits
.nv.global:
	.type		_ZN80_INTERNAL_4a8a0d8b_44_flash_fwd_hdim128_fp16_paged_softcap_sm90_cu_49158569_29934cute1_E,@object
	.size		_ZN80_INTERNAL_4a8a0d8b_44_flash_fwd_hdim128_fp16_paged_softcap_sm90_cu_49158569_29934cute1_E,(_ZN80_INTERNAL_4a8a0d8b_44_flash_fwd_hdim128_fp16_paged_softcap_sm90_cu_49158569_29934cuda3std3__45__cpo6cbeginE - _ZN80_INTERNAL_4a8a0d8b_44_flash_fwd_hdim128_fp16_paged_softcap_sm90_cu_49158569_29934cute1_E)
_ZN80_INTERNAL_4a8a0d8b_44_flash_fwd_hdim128_fp16_paged_softcap_sm90_cu_49158569_29934cute1_E:
	.zero		1
	.type		_ZN80_INTERNAL_4a8a0d8b_44_flash_fwd_hdim128_fp16_paged_softcap_sm90_cu_49158569_29934cuda3std3__45__cpo6cbeginE,@object
	.size		_ZN80_INTERNAL_4a8a0d8b_44_flash_fwd_hdim128_fp16_paged_softcap_sm90_cu_49158569_29934cuda3std3__45__cpo6cbeginE,(_ZN80_INTERNAL_4a8a0d8b_44_flash_fwd_hdim128_fp16_paged_softcap_sm90_cu_49158569_29934cuda3std3__48in_placeE - _ZN80_INTERNAL_4a8a0d8b_44_flash_fwd_hdim128_fp16_paged_softcap_sm90_cu_49158569_29934cuda3std3__45__cpo6cbeginE)
_ZN80_INTERNAL_4a8a0d8b_44_flash_fwd_hdim128_fp16_paged_softcap_sm90_cu_49158569_29934cuda3std3__45__cpo6cbeginE:
	.zero		1
	.type		_ZN80_INTERNAL_4a8a0d8b_44_flash_fwd_hdim128_fp16_paged_softcap_sm90_cu_49158569_29934cuda3std3__48in_placeE,@object
	.size		_ZN80_INTERNAL_4a8a0d8b_44_flash_fwd_hdim128_fp16_paged_softcap_sm90_cu_49158569_29934cuda3std3__48in_placeE,(_ZN80_INTERNAL_4a8a0d8b_44_flash_fwd_hdim128_fp16_paged_softcap_sm90_cu_49158569_29934cuda3std6ranges3__45__cpo9iter_moveE - _ZN80_INTERNAL_4a8a0d8b_44_flash_fwd_hdim128_fp16_paged_softcap_sm90_cu_49158569_29934cuda3std3__48in_placeE)
_ZN80_INTERNAL_4a8a0d8b_44_flash_fwd_hdim128_fp16_paged_softcap_sm90_cu_49158569_29934cuda3std3__48in_placeE:
	.zero		1
	.type		_ZN80_INTERNAL_4a8a0d8b_44_flash_fwd_hdim128_fp16_paged_softcap_sm90_cu_49158569_29934cuda3std6ranges3__45__cpo9iter_moveE,@object
	.size		_ZN80_INTERNAL_4a8a0d8b_44_flash_fwd_hdim128_fp16_paged_softcap_sm90_cu_49158569_29934cuda3std6ranges3__45__cpo9iter_moveE,(_ZN80_INTERNAL_4a8a0d8b_44_flash_fwd_hdim128_fp16_paged_softcap_sm90_cu_49158569_29934cuda3std3__45__cpo5beginE - _ZN80_INTERNAL_4a8a0d8b_44_flash_fwd_hdim128_fp16_paged_softcap_sm90_cu_49158569_29934cuda3std6ranges3__45__cpo9iter_moveE)
_ZN80_INTERNAL_4a8a0d8b_44_flash_fwd_hdim128_fp16_paged_softcap_sm90_cu_49158569_29934cuda3std6ranges3__45__cpo9iter_moveE:
	.zero		1
	.type		_ZN80_INTERNAL_4a8a0d8b_44_flash_fwd_hdim128_fp16_paged_softcap_sm90_cu_49158569_29934cuda3std3__45__cpo5beginE,@object
	.size		_ZN80_INTERNAL_4a8a0d8b_44_flash_fwd_hdim128_fp16_paged_softcap_sm90_cu_49158569_29934cuda3std3__45__cpo5beginE,(_ZN80_INTERNAL_4a8a0d8b_44_flash_fwd_hdim128_fp16_paged_softcap_sm90_cu_49158569_29934cuda3std3__482_GLOBAL__N__4a8a0d8b_44_flash_fwd_hdim128_fp16_paged_softcap_sm90_cu_49158569_29936ignoreE - _ZN80_INTERNAL_4a8a0d8b_44_flash_fwd_hdim128_fp16_paged_softcap_sm90_cu_49158569_29934cuda3std3__45__cpo5beginE)
_ZN80_INTERNAL_4a8a0d8b_44_flash_fwd_hdim128_fp16_paged_softcap_sm90_cu_49158569_29934cuda3std3__45__cpo5beginE:
	.zero		1
	.type		_ZN80_INTERNAL_4a8a0d8b_44_flash_fwd_hdim128_fp16_paged_softcap_sm90_cu_49158569_29934cuda3std3__482_GLOBAL__N__4a8a0d8b_44_flash_fwd_hdim128_fp16_paged_softcap_sm90_cu_49158569_29936ignoreE,@object
	.size		_ZN80_INTERNAL_4a8a0d8b_44_flash_fwd_hdim128_fp16_paged_softcap_sm90_cu_49158569_29934cuda3std3__482_GLOBAL__N__4a8a0d8b_44_flash_fwd_hdim128_fp16_paged_softcap_sm90_cu_49158569_29936ignoreE,(_ZN80_INTERNAL_4a8a0d8b_44_flash_fwd_hdim128_fp16_paged_softcap_sm90_cu_49158569_29934cute7productE - _ZN80_INTERNAL_4a8a0d8b_44_flash_fwd_hdim128_fp16_paged_softcap_sm90_cu_49158569_29934cuda3std3__482_GLOBAL__N__4a8a0d8b_44_flash_fwd_hdim128_fp16_paged_softcap_sm90_cu_49158569_29936ignoreE)
_ZN80_INTERNAL_4a8a0d8b_44_flash_fwd_hdim128_fp16_paged_softcap_sm90_cu_49158569_29934cuda3std3__482_GLOBAL__N__4a8a0d8b_44_flash_fwd_hdim128_fp16_paged_softcap_sm90_cu_49158569_29936ignoreE:
	.zero		1
	.type		_ZN80_INTERNAL_4a8a0d8b_44_flash_fwd_hdim128_fp16_paged_softcap_sm90_cu_49158569_29934cute7productE,@object
	.size		_ZN80_INTERNAL_4a8a0d8b_44_flash_fwd_hdim128_fp16_paged_softcap_sm90_cu_49158569_29934cute7productE,(_ZN80_INTERNAL_4a8a0d8b_44_flash_fwd_hdim128_fp16_paged_softcap_sm90_cu_49158569_29934cuda3std3__45__cpo3endE - _ZN80_INTERNAL_4a8a0d8b_44_flash_fwd_hdim128_fp16_paged_softcap_sm90_cu_49158569_29934cute7productE)
_ZN80_INTERNAL_4a8a0d8b_44_flash_fwd_hdim128_fp16_paged_softcap_sm90_cu_49158569_29934cute7productE:
	.zero		1
	.type		_ZN80_INTERNAL_4a8a0d8b_44_flash_fwd_hdim128_fp16_paged_softcap_sm90_cu_49158569_29934cuda3std3__45__cpo3endE,@object
	.size		_ZN80_INTERNAL_4a8a0d8b_44_flash_fwd_hdim128_fp16_paged_softcap_sm90_cu_49158569_29934cuda3std3__45__cpo3endE,(_ZN80_INTERNAL_4a8a0d8b_44_flash_fwd_hdim128_fp16_paged_softcap_sm90_cu_49158569_29934cuda3std3__419piecewise_constructE - _ZN80_INTERNAL_4a8a0d8b_44_flash_fwd_hdim128_fp16_paged_softcap_sm90_cu_49158569_29934cuda3std3__45__cpo3endE)
_ZN80_INTERNAL_4a8a0d8b_44_flash_fwd_hdim128_fp16_paged_softcap_sm90_cu_49158569_29934cuda3std3__45__cpo3endE:
	.zero		1
	.type		_ZN80_INTERNAL_4a8a0d8b_44_flash_fwd_hdim128_fp16_paged_softcap_sm90_cu_49158569_29934cuda3std3__419piecewise_constructE,@object
	.size		_ZN80_INTERNAL_4a8a0d8b_44_flash_fwd_hdim128_fp16_paged_softcap_sm90_cu_49158569_29934cuda3std3__419piecewise_constructE,(_ZN80_INTERNAL_4a8a0d8b_44_flash_fwd_hdim128_fp16_paged_softcap_sm90_cu_49158569_29934cuda3std3__45__cpo4cendE - _ZN80_INTERNAL_4a8a0d8b_44_flash_fwd_hdim128_fp16_paged_softcap_sm90_cu_49158569_29934cuda3std3__419piecewise_constructE)
_ZN80_INTERNAL_4a8a0d8b_44_flash_fwd_hdim128_fp16_paged_softcap_sm90_cu_49158569_29934cuda3std3__419piecewise_constructE:
	.zero		1
	.type		_ZN80_INTERNAL_4a8a0d8b_44_flash_fwd_hdim128_fp16_paged_softcap_sm90_cu_49158569_29934cuda3std3__45__cpo4cendE,@object
	.size		_ZN80_INTERNAL_4a8a0d8b_44_flash_fwd_hdim128_fp16_paged_softcap_sm90_cu_49158569_29934cuda3std3__45__cpo4cendE,(_ZN80_INTERNAL_4a8a0d8b_44_flash_fwd_hdim128_fp16_paged_softcap_sm90_cu_49158569_29934cuda3std6ranges3__45__cpo4swapE - _ZN80_INTERNAL_4a8a0d8b_44_flash_fwd_hdim128_fp16_paged_softcap_sm90_cu_49158569_29934cuda3std3__45__cpo4cendE)
_ZN80_INTERNAL_4a8a0d8b_44_flash_fwd_hdim128_fp16_paged_softcap_sm90_cu_49158569_29934cuda3std3__45__cpo4cendE:
	.zero		1
	.type		_ZN80_INTERNAL_4a8a0d8b_44_flash_fwd_hdim128_fp16_paged_softcap_sm90_cu_49158569_29934cuda3std6ranges3__45__cpo4swapE,@object
	.size		_ZN80_INTERNAL_4a8a0d8b_44_flash_fwd_hdim128_fp16_paged_softcap_sm90_cu_49158569_29934cuda3std6ranges3__45__cpo4swapE,(.L_7 - _ZN80_INTERNAL_4a8a0d8b_44_flash_fwd_hdim128_fp16_paged_softcap_sm90_cu_49158569_29934cuda3std6ranges3__45__cpo4swapE)
_ZN80_INTERNAL_4a8a0d8b_44_flash_fwd_hdim128_fp16_paged_softcap_sm90_cu_49158569_29934cuda3std6ranges3__45__cpo4swapE:
	.zero		1
.L_7:


//--------------------- .nv.constant0._ZN7cutlass13device_kernelIN5flash11enable_sm90INS1_16FlashAttnFwdSm90INS1_25CollectiveMainloopFwdSm90ILi2EN4cute5tupleIJNS5_1CILi1EEES8_S8_EEENS6_IJNS7_ILi128EEESA_SA_EEELi128ENS_6half_tEfNS_4arch4Sm90ELb0ELb0ELb1ELb0ELb1ELb0ELb0ELb1ELb1ELb1ELb0ELb0EEENS1_21CollectiveEpilogueFwdISB_S9_SC_SE_Li256ELb0ELb1ELb0ELb0EEENS1_29StaticPersistentTileSchedulerILb0EEEEEEEEEvNT_6ParamsE --------------------------
	.section	.nv.constant0._ZN7cutlass13device_kernelIN5flash11enable_sm90INS1_16FlashAttnFwdSm90INS1_25CollectiveMainloopFwdSm90ILi2EN4cute5tupleIJNS5_1CILi1EEES8_S8_EEENS6_IJNS7_ILi128EEESA_SA_EEELi128ENS_6half_tEfNS_4arch4Sm90ELb0ELb0ELb1ELb0ELb1ELb0ELb0ELb1ELb1ELb1ELb0ELb0EEENS1_21CollectiveEpilogueFwdISB_S9_SC_SE_Li256ELb0ELb1ELb0ELb0EEENS1_29StaticPersistentTileSchedulerILb0EEEEEEEEEvNT_6ParamsE,"a",@progbits
	.sectionflags	@""
	.align	4
.nv.constant0._ZN7cutlass13device_kernelIN5flash11enable_sm90INS1_16FlashAttnFwdSm90INS1_25CollectiveMainloopFwdSm90ILi2EN4cute5tupleIJNS5_1CILi1EEES8_S8_EEENS6_IJNS7_ILi128EEESA_SA_EEELi128ENS_6half_tEfNS_4arch4Sm90ELb0ELb0ELb1ELb0ELb1ELb0ELb0ELb1ELb1ELb1ELb0ELb0EEENS1_21CollectiveEpilogueFwdISB_S9_SC_SE_Li256ELb0ELb1ELb0ELb0EEENS1_29StaticPersistentTileSchedulerILb0EEEEEEEEEvNT_6ParamsE:
	.zero		3456


//--------------------- .nv.constant0._ZN7cutlass13device_kernelIN5flash11enable_sm90INS1_16FlashAttnFwdSm90INS1_25CollectiveMainloopFwdSm90ILi2EN4cute5tupleIJNS5_1CILi1EEES8_S8_EEENS6_IJNS7_ILi128EEESA_SA_EEELi128ENS_6half_tEfNS_4arch4Sm90ELb0ELb0ELb1ELb1ELb1ELb0ELb0ELb1ELb1ELb1ELb0ELb0EEENS1_21CollectiveEpilogueFwdISB_S9_SC_SE_Li256ELb1ELb1ELb0ELb0EEENS1_36VarlenDynamicPersistentTileSchedulerILi128ELi128ELi256ELi128ELb0ELb1ELb1ELb0ELb1ELb1EEEEEEEEEvNT_6ParamsE --------------------------
	.section	.nv.constant0._ZN7cutlass13device_kernelIN5flash11enable_sm90INS1_16FlashAttnFwdSm90INS1_25CollectiveMainloopFwdSm90ILi2EN4cute5tupleIJNS5_1CILi1EEES8_S8_EEENS6_IJNS7_ILi128EEESA_SA_EEELi128ENS_6half_tEfNS_4arch4Sm90ELb0ELb0ELb1ELb1ELb1ELb0ELb0ELb1ELb1ELb1ELb0ELb0EEENS1_21CollectiveEpilogueFwdISB_S9_SC_SE_Li256ELb1ELb1ELb0ELb0EEENS1_36VarlenDynamicPersistentTileSchedulerILi128ELi128ELi256ELi128ELb0ELb1ELb1ELb0ELb1ELb1EEEEEEEEEvNT_6ParamsE,"a",@progbits
	.sectionflags	@""
	.align	4
.nv.constant0._ZN7cutlass13device_kernelIN5flash11enable_sm90INS1_16FlashAttnFwdSm90INS1_25CollectiveMainloopFwdSm90ILi2EN4cute5tupleIJNS5_1CILi1EEES8_S8_EEENS6_IJNS7_ILi128EEESA_SA_EEELi128ENS_6half_tEfNS_4arch4Sm90ELb0ELb0ELb1ELb1ELb1ELb0ELb0ELb1ELb1ELb1ELb0ELb0EEENS1_21CollectiveEpilogueFwdISB_S9_SC_SE_Li256ELb1ELb1ELb0ELb0EEENS1_36VarlenDynamicPersistentTileSchedulerILi128ELi128ELi256ELi128ELb0ELb1ELb1ELb0ELb1ELb1EEEEEEEEEvNT_6ParamsE:
	.zero		3584


//--------------------- .nv.constant0._ZN7cutlass13device_kernelIN5flash11enable_sm90INS1_16FlashAttnFwdSm90INS1_25CollectiveMainloopFwdSm90ILi2EN4cute5tupleIJNS5_1CILi1EEES8_S8_EEENS6_IJNS7_ILi128EEESA_SA_EEELi128ENS_6half_tEfNS_4arch4Sm90ELb0ELb0ELb1ELb1ELb1ELb1ELb0ELb1ELb1ELb1ELb0ELb0EEENS1_21CollectiveEpilogueFwdISB_S9_SC_SE_Li256ELb1ELb1ELb0ELb0EEENS1_36VarlenDynamicPersistentTileSchedulerILi128ELi128ELi256ELi128ELb0ELb1ELb1ELb0ELb1ELb1EEEEEEEEEvNT_6ParamsE --------------------------
	.section	.nv.constant0._ZN7cutlass13device_kernelIN5flash11enable_sm90INS1_16FlashAttnFwdSm90INS1_25CollectiveMainloopFwdSm90ILi2EN4cute5tupleIJNS5_1CILi1EEES8_S8_EEENS6_IJNS7_ILi128EEESA_SA_EEELi128ENS_6half_tEfNS_4arch4Sm90ELb0ELb0ELb1ELb1ELb1ELb1ELb0ELb1ELb1ELb1ELb0ELb0EEENS1_21CollectiveEpilogueFwdISB_S9_SC_SE_Li256ELb1ELb1ELb0ELb0EEENS1_36VarlenDynamicPersistentTileSchedulerILi128ELi128ELi256ELi128ELb0ELb1ELb1ELb0ELb1ELb1EEEEEEEEEvNT_6ParamsE,"a",@progbits
	.sectionflags	@""
	.align	4
.nv.constant0._ZN7cutlass13device_kernelIN5flash11enable_sm90INS1_16FlashAttnFwdSm90INS1_25CollectiveMainloopFwdSm90ILi2EN4cute5tupleIJNS5_1CILi1EEES8_S8_EEENS6_IJNS7_ILi128EEESA_SA_EEELi128ENS_6half_tEfNS_4arch4Sm90ELb0ELb0ELb1ELb1ELb1ELb1ELb0ELb1ELb1ELb1ELb0ELb0EEENS1_21CollectiveEpilogueFwdISB_S9_SC_SE_Li256ELb1ELb1ELb0ELb0EEENS1_36VarlenDynamicPersistentTileSchedulerILi128ELi128ELi256ELi128ELb0ELb1ELb1ELb0ELb1ELb1EEEEEEEEEvNT_6ParamsE:
	.zero		3584


//--------------------- .nv.constant0._ZN7cutlass13device_kernelIN5flash11enable_sm90INS1_16FlashAttnFwdSm90INS1_25CollectiveMainloopFwdSm90ILi2EN4cute5tupleIJNS5_1CILi1EEES8_S8_EEENS6_IJNS7_ILi128EEESA_SA_EEELi128ENS_6half_tEfNS_4arch4Sm90ELb0ELb1ELb1ELb0ELb1ELb0ELb0ELb1ELb1ELb1ELb0ELb0EEENS1_21CollectiveEpilogueFwdISB_S9_SC_SE_Li256ELb0ELb1ELb0ELb0EEENS1_30DynamicPersistentTileSchedulerILi256ELi128ELb0ELb1ELb1EEEEEEEEEvNT_6ParamsE --------------------------
	.section	.nv.constant0._ZN7cutlass13device_kernelIN5flash11enable_sm90INS1_16FlashAttnFwdSm90INS1_25CollectiveMainloopFwdSm90ILi2EN4cute5tupleIJNS5_1CILi1EEES8_S8_EEENS6_IJNS7_ILi128EEESA_SA_EEELi128ENS_6half_tEfNS_4arch4Sm90ELb0ELb1ELb1ELb0ELb1ELb0ELb0ELb1ELb1ELb1ELb0ELb0EEENS1_21CollectiveEpilogueFwdISB_S9_SC_SE_Li256ELb0ELb1ELb0ELb0EEENS1_30DynamicPersistentTileSchedulerILi256ELi128ELb0ELb1ELb1EEEEEEEEEvNT_6ParamsE,"a",@progbits
	.sectionflags	@""
	.align	4
.nv.constant0._ZN7cutlass13device_kernelIN5flash11enable_sm90INS1_16FlashAttnFwdSm90INS1_25CollectiveMainloopFwdSm90ILi2EN4cute5tupleIJNS5_1CILi1EEES8_S8_EEENS6_IJNS7_ILi128EEESA_SA_EEELi128ENS_6half_tEfNS_4arch4Sm90ELb0ELb1ELb1ELb0ELb1ELb0ELb0ELb1ELb1ELb1ELb0ELb0EEENS1_21CollectiveEpilogueFwdISB_S9_SC_SE_Li256ELb0ELb1ELb0ELb0EEENS1_30DynamicPersistentTileSchedulerILi256ELi128ELb0ELb1ELb1EEEEEEEEEvNT_6ParamsE:
	.zero		3584


//--------------------- .nv.constant0._ZN7cutlass13device_kernelIN5flash11enable_sm90INS1_16FlashAttnFwdSm90INS1_25CollectiveMainloopFwdSm90ILi2EN4cute5tupleIJNS5_1CILi1EEES8_S8_EEENS6_IJNS7_ILi128EEESA_SA_EEELi128ENS_6half_tEfNS_4arch4Sm90ELb0ELb1ELb1ELb1ELb1ELb0ELb0ELb1ELb1ELb1ELb0ELb0EEENS1_21CollectiveEpilogueFwdISB_S9_SC_SE_Li256ELb1ELb1ELb0ELb0EEENS1_36VarlenDynamicPersistentTileSchedulerILi128ELi128ELi256ELi128ELb0ELb1ELb1ELb1ELb0ELb1EEEEEEEEEvNT_6ParamsE --------------------------
	.section	.nv.constant0._ZN7cutlass13device_kernelIN5flash11enable_sm90INS1_16FlashAttnFwdSm90INS1_25CollectiveMainloopFwdSm90ILi2EN4cute5tupleIJNS5_1CILi1EEES8_S8_EEENS6_IJNS7_ILi128EEESA_SA_EEELi128ENS_6half_tEfNS_4arch4Sm90ELb0ELb1ELb1ELb1ELb1ELb0ELb0ELb1ELb1ELb1ELb0ELb0EEENS1_21CollectiveEpilogueFwdISB_S9_SC_SE_Li256ELb1ELb1ELb0ELb0EEENS1_36VarlenDynamicPersistentTileSchedulerILi128ELi128ELi256ELi128ELb0ELb1ELb1ELb1ELb0ELb1EEEEEEEEEvNT_6ParamsE,"a",@progbits
	.sectionflags	@""
	.align	4
.nv.constant0._ZN7cutlass13device_kernelIN5flash11enable_sm90INS1_16FlashAttnFwdSm90INS1_25CollectiveMainloopFwdSm90ILi2EN4cute5tupleIJNS5_1CILi1EEES8_S8_EEENS6_IJNS7_ILi128EEESA_SA_EEELi128ENS_6half_tEfNS_4arch4Sm90ELb0ELb1ELb1ELb1ELb1ELb0ELb0ELb1ELb1ELb1ELb0ELb0EEENS1_21CollectiveEpilogueFwdISB_S9_SC_SE_Li256ELb1ELb1ELb0ELb0EEENS1_36VarlenDynamicPersistentTileSchedulerILi128ELi128ELi256ELi128ELb0ELb1ELb1ELb1ELb0ELb1EEEEEEEEEvNT_6ParamsE:
	.zero		3584


//--------------------- .nv.constant0._ZN7cutlass13device_kernelIN5flash11enable_sm90INS1_16FlashAttnFwdSm90INS1_25CollectiveMainloopFwdSm90ILi2EN4cute5tupleIJNS5_1CILi1EEES8_S8_EEENS6_IJNS7_ILi128EEESA_SA_EEELi128ENS_6half_tEfNS_4arch4Sm90ELb0ELb1ELb1ELb1ELb1ELb1ELb0ELb1ELb1ELb1ELb0ELb0EEENS1_21CollectiveEpilogueFwdISB_S9_SC_SE_Li256ELb1ELb1ELb0ELb0EEENS1_36VarlenDynamicPersistentTileSchedulerILi128ELi128ELi256ELi128ELb0ELb1ELb1ELb1ELb0ELb1EEEEEEEEEvNT_6ParamsE --------------------------
	.section	.nv.constant0._ZN7cutlass13device_kernelIN5flash11enable_sm90INS1_16FlashAttnFwdSm90INS1_25CollectiveMainloopFwdSm90ILi2EN4cute5tupleIJNS5_1CILi1EEES8_S8_EEENS6_IJNS7_ILi128EEESA_SA_EEELi128ENS_6half_tEfNS_4arch4Sm90ELb0ELb1ELb1ELb1ELb1ELb1ELb0ELb1ELb1ELb1ELb0ELb0EEENS1_21CollectiveEpilogueFwdISB_S9_SC_SE_Li256ELb1ELb1ELb0ELb0EEENS1_36VarlenDynamicPersistentTileSchedulerILi128ELi128ELi256ELi128ELb0ELb1ELb1ELb1ELb0ELb1EEEEEEEEEvNT_6ParamsE,"a",@progbits
	.sectionflags	@""
	.align	4
.nv.constant0._ZN7cutlass13device_kernelIN5flash11enable_sm90INS1_16FlashAttnFwdSm90INS1_25CollectiveMainloopFwdSm90ILi2EN4cute5tupleIJNS5_1CILi1EEES8_S8_EEENS6_IJNS7_ILi128EEESA_SA_EEELi128ENS_6half_tEfNS_4arch4Sm90ELb0ELb1ELb1ELb1ELb1ELb1ELb0ELb1ELb1ELb1ELb0ELb0EEENS1_21CollectiveEpilogueFwdISB_S9_SC_SE_Li256ELb1ELb1ELb0ELb0EEENS1_36VarlenDynamicPersistentTileSchedulerILi128ELi128ELi256ELi128ELb0ELb1ELb1ELb1ELb0ELb1EEEEEEEEEvNT_6ParamsE:
	.zero		3584


//--------------------- .nv.constant0._ZN7cutlass13device_kernelIN5flash11enable_sm90INS1_16FlashAttnFwdSm90INS1_25CollectiveMainloopFwdSm90ILi2EN4cute5tupleIJNS5_1CILi1EEES8_S8_EEENS6_IJNS7_ILi128EEESA_SA_EEELi128ENS_6half_tEfNS_4arch4Sm90ELb1ELb0ELb1ELb0ELb1ELb0ELb0ELb1ELb1ELb1ELb0ELb0EEENS1_21CollectiveEpilogueFwdISB_S9_SC_SE_Li256ELb0ELb1ELb0ELb0EEENS1_30DynamicPersistentTileSchedulerILi256ELi128ELb0ELb1ELb1EEEEEEEEEvNT_6ParamsE --------------------------
	.section	.nv.constant0._ZN7cutlass13device_kernelIN5flash11enable_sm90INS1_16FlashAttnFwdSm90INS1_25CollectiveMainloopFwdSm90ILi2EN4cute5tupleIJNS5_1CILi1EEES8_S8_EEENS6_IJNS7_ILi128EEESA_SA_EEELi128ENS_6half_tEfNS_4arch4Sm90ELb1ELb0ELb1ELb0ELb1ELb0ELb0ELb1ELb1ELb1ELb0ELb0EEENS1_21CollectiveEpilogueFwdISB_S9_SC_SE_Li256ELb0ELb1ELb0ELb0EEENS1_30DynamicPersistentTileSchedulerILi256ELi128ELb0ELb1ELb1EEEEEEEEEvNT_6ParamsE,"a",@progbits
	.sectionflags	@""
	.align	4
.nv.constant0._ZN7cutlass13device_kernelIN5flash11enable_sm90INS1_16FlashAttnFwdSm90INS1_25CollectiveMainloopFwdSm90ILi2EN4cute5tupleIJNS5_1CILi1EEES8_S8_EEENS6_IJNS7_ILi128EEESA_SA_EEELi128ENS_6half_tEfNS_4arch4Sm90ELb1ELb0ELb1ELb0ELb1ELb0ELb0ELb1ELb1ELb1ELb0ELb0EEENS1_21CollectiveEpilogueFwdISB_S9_SC_SE_Li256ELb0ELb1ELb0ELb0EEENS1_30DynamicPersistentTileSchedulerILi256ELi128ELb0ELb1ELb1EEEEEEEEEvNT_6ParamsE:
	.zero		3584


//--------------------- .nv.constant0._ZN7cutlass13device_kernelIN5flash11enable_sm90INS1_16FlashAttnFwdSm90INS1_25CollectiveMainloopFwdSm90ILi2EN4cute5tupleIJNS5_1CILi1EEES8_S8_EEENS6_IJNS7_ILi128EEESA_SA_EEELi128ENS_6half_tEfNS_4arch4Sm90ELb1ELb0ELb1ELb1ELb1ELb0ELb0ELb1ELb1ELb1ELb0ELb0EEENS1_21CollectiveEpilogueFwdISB_S9_SC_SE_Li256ELb1ELb1ELb0ELb0EEENS1_36VarlenDynamicPersistentTileSchedulerILi128ELi128ELi256ELi128ELb0ELb1ELb1ELb1ELb1ELb1EEEEEEEEEvNT_6ParamsE --------------------------
	.section	.nv.constant0._ZN7cutlass13device_kernelIN5flash11enable_sm90INS1_16FlashAttnFwdSm90INS1_25CollectiveMainloopFwdSm90ILi2EN4cute5tupleIJNS5_1CILi1EEES8_S8_EEENS6_IJNS7_ILi128EEESA_SA_EEELi128ENS_6half_tEfNS_4arch4Sm90ELb1ELb0ELb1ELb1ELb1ELb0ELb0ELb1ELb1ELb1ELb0ELb0EEENS1_21CollectiveEpilogueFwdISB_S9_SC_SE_Li256ELb1ELb1ELb0ELb0EEENS1_36VarlenDynamicPersistentTileSchedulerILi128ELi128ELi256ELi128ELb0ELb1ELb1ELb1ELb1ELb1EEEEEEEEEvNT_6ParamsE,"a",@progbits
	.sectionflags	@""
	.align	4
.nv.constant0._ZN7cutlass13device_kernelIN5flash11enable_sm90INS1_16FlashAttnFwdSm90INS1_25CollectiveMainloopFwdSm90ILi2EN4cute5tupleIJNS5_1CILi1EEES8_S8_EEENS6_IJNS7_ILi128EEESA_SA_EEELi128ENS_6half_tEfNS_4arch4Sm90ELb1ELb0ELb1ELb1ELb1ELb0ELb0ELb1ELb1ELb1ELb0ELb0EEENS1_21CollectiveEpilogueFwdISB_S9_SC_SE_Li256ELb1ELb1ELb0ELb0EEENS1_36VarlenDynamicPersistentTileSchedulerILi128ELi128ELi256ELi128ELb0ELb1ELb1ELb1ELb1ELb1EEEEEEEEEvNT_6ParamsE:
	.zero		3584


//--------------------- .nv.constant0._ZN7cutlass13device_kernelIN5flash11enable_sm90INS1_16FlashAttnFwdSm90INS1_25CollectiveMainloopFwdSm90ILi2EN4cute5tupleIJNS5_1CILi1EEES8_S8_EEENS6_IJNS7_ILi128EEESA_SA_EEELi128ENS_6half_tEfNS_4arch4Sm90ELb1ELb0ELb1ELb1ELb1ELb1ELb0ELb1ELb1ELb1ELb0ELb0EEENS1_21CollectiveEpilogueFwdISB_S9_SC_SE_Li256ELb1ELb1ELb0ELb0EEENS1_36VarlenDynamicPersistentTileSchedulerILi128ELi128ELi256ELi128ELb0ELb1ELb1ELb1ELb1ELb1EEEEEEEEEvNT_6ParamsE --------------------------
	.section	.nv.constant0._ZN7cutlass13device_kernelIN5flash11enable_sm90INS1_16FlashAttnFwdSm90INS1_25CollectiveMainloopFwdSm90ILi2EN4cute5tupleIJNS5_1CILi1EEES8_S8_EEENS6_IJNS7_ILi128EEESA_SA_EEELi128ENS_6half_tEfNS_4arch4Sm90ELb1ELb0ELb1ELb1ELb1ELb1ELb0ELb1ELb1ELb1ELb0ELb0EEENS1_21CollectiveEpilogueFwdISB_S9_SC_SE_Li256ELb1ELb1ELb0ELb0EEENS1_36VarlenDynamicPersistentTileSchedulerILi128ELi128ELi256ELi128ELb0ELb1ELb1ELb1ELb1ELb1EEEEEEEEEvNT_6ParamsE,"a",@progbits
	.sectionflags	@""
	.align	4
.nv.constant0._ZN7cutlass13device_kernelIN5flash11enable_sm90INS1_16FlashAttnFwdSm90INS1_25CollectiveMainloopFwdSm90ILi2EN4cute5tupleIJNS5_1CILi1EEES8_S8_EEENS6_IJNS7_ILi128EEESA_SA_EEELi128ENS_6half_tEfNS_4arch4Sm90ELb1ELb0ELb1ELb1ELb1ELb1ELb0ELb1ELb1ELb1ELb0ELb0EEENS1_21CollectiveEpilogueFwdISB_S9_SC_SE_Li256ELb1ELb1ELb0ELb0EEENS1_36VarlenDynamicPersistentTileSchedulerILi128ELi128ELi256ELi128ELb0ELb1ELb1ELb1ELb1ELb1EEEEEEEEEvNT_6ParamsE:
	.zero		3584


//--------------------- SYMBOLS --------------------------

	.type		.nv.reservedSmem.offset0,@object
	.size		.nv.reservedSmem.offset0,0x4
